	.target	sm_90a

	.elftype	@"ET_EXEC"


//--------------------- .note.nv.tkinfo           --------------------------
	.section	.note.nv.tkinfo,"",@"SHT_NOTE"
	.sectionflags	@"SHF_NOTE_NV_TKINFO"
	.tkinfo
        /*0018*/ 	.word	0x00000002
        /*0030*/ 	.string	""
        /*0030*/ 	.string	"ptxas"
        /*0030*/ 	.string	"Cuda compilation tools, release 13.0, V13.0.88"
        /*0030*/ 	.string	"Build cuda_13.0.r13.0/compiler.36424714_0"
        /*0030*/ 	.string	"-v  -suppress-debug-info  -lineinfo  -arch sm_90a "



//--------------------- .note.nv.cuinfo           --------------------------
	.section	.note.nv.cuinfo,"",@"SHT_NOTE"
	.sectionflags	@"SHF_NOTE_NV_CUINFO"
        /*0018*/ 	.short	0x0002
        /*001a*/ 	.short	0x005a
        /*001c*/ 	.short	0x0082
	.zero		2


//--------------------- .nv.info                  --------------------------
	.section	.nv.info,"",@"SHT_CUDA_INFO"
	.align	4


	//----- nvinfo : EIATTR_REGCOUNT
	.align		4
        /*0000*/ 	.byte	0x04, 0x2f
        /*0002*/ 	.short	(.L_1 - .L_0)
	.align		4
.L_0:
        /*0004*/ 	.word	index@(matmul_kernel)
        /*0008*/ 	.word	0x000000a7


	//----- nvinfo : EIATTR_FRAME_SIZE
	.align		4
.L_1:
        /*000c*/ 	.byte	0x04, 0x11
        /*000e*/ 	.short	(.L_3 - .L_2)
	.align		4
.L_2:
        /*0010*/ 	.word	index@(matmul_kernel)
        /*0014*/ 	.word	0x00000000


	//----- nvinfo : EIATTR_MIN_STACK_SIZE
	.align		4
.L_3:
        /*0018*/ 	.byte	0x04, 0x12
        /*001a*/ 	.short	(.L_5 - .L_4)
	.align		4
.L_4:
        /*001c*/ 	.word	index@(matmul_kernel)
        /*0020*/ 	.word	0x00000000
.L_5:


//--------------------- .nv.compat                --------------------------
	.section	.nv.compat,"",@"SHT_CUDA_COMPAT_INFO"
	.align	4
        /*0000*/ 	.byte	0x02, 0x09, 0x01, 0x00, 0x02, 0x02, 0x04, 0x00, 0x02, 0x05, 0x05, 0x00, 0x03, 0x07, 0x01, 0x01
        /*0010*/ 	.byte	0x02, 0x03, 0x00, 0x00, 0x02, 0x06, 0x01, 0x00, 0x04, 0x0b, 0x08, 0x00, 0x00, 0x00, 0x00, 0x00
        /*0020*/ 	.byte	0x00, 0x00, 0x00, 0x00


//--------------------- .nv.info.matmul_kernel    --------------------------
	.section	.nv.info.matmul_kernel,"",@"SHT_CUDA_INFO"
	.sectionflags	@""
	.align	4


	//----- nvinfo : EIATTR_CUDA_API_VERSION
	.align		4
        /*0000*/ 	.byte	0x04, 0x37
        /*0002*/ 	.short	(.L_7 - .L_6)
.L_6:
        /*0004*/ 	.word	0x00000082


	//----- nvinfo : EIATTR_KPARAM_INFO
	.align		4
.L_7:
        /*0008*/ 	.byte	0x04, 0x17
        /*000a*/ 	.short	(.L_9 - .L_8)
.L_8:
        /*000c*/ 	.word	0x00000000
        /*0010*/ 	.short	0x000d
        /*0012*/ 	.short	0x0048
        /*0014*/ 	.byte	0x00, 0xf4, 0x21, 0x00


	//----- nvinfo : EIATTR_KPARAM_INFO
	.align		4
.L_9:
        /*0018*/ 	.byte	0x04, 0x17
        /*001a*/ 	.short	(.L_11 - .L_10)
.L_10:
        /*001c*/ 	.word	0x00000000
        /*0020*/ 	.short	0x000c
        /*0022*/ 	.short	0x0040
        /*0024*/ 	.byte	0x00, 0xf4, 0x21, 0x00


	//----- nvinfo : EIATTR_KPARAM_INFO
	.align		4
.L_11:
        /*0028*/ 	.byte	0x04, 0x17
        /*002a*/ 	.short	(.L_13 - .L_12)
.L_12:
        /*002c*/ 	.word	0x00000000
        /*0030*/ 	.short	0x000b
        /*0032*/ 	.short	0x0038
        /*0034*/ 	.byte	0x00, 0xf0, 0x11, 0x00


	//----- nvinfo : EIATTR_KPARAM_INFO
	.align		4
.L_13:
        /*0038*/ 	.byte	0x04, 0x17
        /*003a*/ 	.short	(.L_15 - .L_14)
.L_14:
        /*003c*/ 	.word	0x00000000
        /*0040*/ 	.short	0x000a
        /*0042*/ 	.short	0x0034
        /*0044*/ 	.byte	0x00, 0xf0, 0x11, 0x00


	//----- nvinfo : EIATTR_KPARAM_INFO
	.align		4
.L_15:
        /*0048*/ 	.byte	0x04, 0x17
        /*004a*/ 	.short	(.L_17 - .L_16)
.L_16:
        /*004c*/ 	.word	0x00000000
        /*0050*/ 	.short	0x0009
        /*0052*/ 	.short	0x0030
        /*0054*/ 	.byte	0x00, 0xf0, 0x11, 0x00


	//----- nvinfo : EIATTR_KPARAM_INFO
	.align		4
.L_17:
        /*0058*/ 	.byte	0x04, 0x17
        /*005a*/ 	.short	(.L_19 - .L_18)
.L_18:
        /*005c*/ 	.word	0x00000000
        /*0060*/ 	.short	0x0008
        /*0062*/ 	.short	0x002c
        /*0064*/ 	.byte	0x00, 0xf0, 0x11, 0x00


	//----- nvinfo : EIATTR_KPARAM_INFO
	.align		4
.L_19:
        /*0068*/ 	.byte	0x04, 0x17
        /*006a*/ 	.short	(.L_21 - .L_20)
.L_20:
        /*006c*/ 	.word	0x00000000
        /*0070*/ 	.short	0x0007
        /*0072*/ 	.short	0x0028
        /*0074*/ 	.byte	0x00, 0xf0, 0x11, 0x00


	//----- nvinfo : EIATTR_KPARAM_INFO
	.align		4
.L_21:
        /*0078*/ 	.byte	0x04, 0x17
        /*007a*/ 	.short	(.L_23 - .L_22)
.L_22:
        /*007c*/ 	.word	0x00000000
        /*0080*/ 	.short	0x0006
        /*0082*/ 	.short	0x0024
        /*0084*/ 	.byte	0x00, 0xf0, 0x11, 0x00


	//----- nvinfo : EIATTR_KPARAM_INFO
	.align		4
.L_23:
        /*0088*/ 	.byte	0x04, 0x17
        /*008a*/ 	.short	(.L_25 - .L_24)
.L_24:
        /*008c*/ 	.word	0x00000000
        /*0090*/ 	.short	0x0005
        /*0092*/ 	.short	0x0020
        /*0094*/ 	.byte	0x00, 0xf0, 0x11, 0x00


	//----- nvinfo : EIATTR_KPARAM_INFO
	.align		4
.L_25:
        /*0098*/ 	.byte	0x04, 0x17
        /*009a*/ 	.short	(.L_27 - .L_26)
.L_26:
        /*009c*/ 	.word	0x00000000
        /*00a0*/ 	.short	0x0004
        /*00a2*/ 	.short	0x001c
        /*00a4*/ 	.byte	0x00, 0xf0, 0x11, 0x00


	//----- nvinfo : EIATTR_KPARAM_INFO
	.align		4
.L_27:
        /*00a8*/ 	.byte	0x04, 0x17
        /*00aa*/ 	.short	(.L_29 - .L_28)
.L_28:
        /*00ac*/ 	.word	0x00000000
        /*00b0*/ 	.short	0x0003
        /*00b2*/ 	.short	0x0018
        /*00b4*/ 	.byte	0x00, 0xf0, 0x11, 0x00


	//----- nvinfo : EIATTR_KPARAM_INFO
	.align		4
.L_29:
        /*00b8*/ 	.byte	0x04, 0x17
        /*00ba*/ 	.short	(.L_31 - .L_30)
.L_30:
        /*00bc*/ 	.word	0x00000000
        /*00c0*/ 	.short	0x0002
        /*00c2*/ 	.short	0x0010
        /*00c4*/ 	.byte	0x00, 0xf4, 0x21, 0x00


	//----- nvinfo : EIATTR_KPARAM_INFO
	.align		4
.L_31:
        /*00c8*/ 	.byte	0x04, 0x17
        /*00ca*/ 	.short	(.L_33 - .L_32)
.L_32:
        /*00cc*/ 	.word	0x00000000
        /*00d0*/ 	.short	0x0001
        /*00d2*/ 	.short	0x0008
        /*00d4*/ 	.byte	0x00, 0xf4, 0x21, 0x00


	//----- nvinfo : EIATTR_KPARAM_INFO
	.align		4
.L_33:
        /*00d8*/ 	.byte	0x04, 0x17
        /*00da*/ 	.short	(.L_35 - .L_34)
.L_34:
        /*00dc*/ 	.word	0x00000000
        /*00e0*/ 	.short	0x0000
        /*00e2*/ 	.short	0x0000
        /*00e4*/ 	.byte	0x00, 0xf4, 0x21, 0x00


	//----- nvinfo : EIATTR_EXPLICIT_CLUSTER
	.align		4
.L_35:
        /*00e8*/ 	.byte	0x01, 0x3e
	.zero		2


	//----- nvinfo : EIATTR_CTA_PER_CLUSTER
	.align		4
        /*00ec*/ 	.byte	0x04, 0x3d
        /*00ee*/ 	.short	(.L_37 - .L_36)
.L_36:
        /*00f0*/ 	.word	0x00000004
        /*00f4*/ 	.word	0x00000001
        /*00f8*/ 	.word	0x00000001


	//----- nvinfo : EIATTR_SPARSE_MMA_MASK
	.align		4
.L_37:
        /*00fc*/ 	.byte	0x03, 0x50
        /*00fe*/ 	.short	0x0000


	//----- nvinfo : EIATTR_MAXREG_COUNT
	.align		4
        /*0100*/ 	.byte	0x03, 0x1b
        /*0102*/ 	.short	0x00ff


	//----- nvinfo : EIATTR_NUM_BARRIERS
	.align		4
        /*0104*/ 	.byte	0x02, 0x4c
        /*0106*/ 	.byte	0x01
	.zero		1


	//----- nvinfo : EIATTR_MERCURY_ISA_VERSION
	.align		4
        /*0108*/ 	.byte	0x03, 0x5f
        /*010a*/ 	.short	0x0101


	//----- nvinfo : EIATTR_EXIT_INSTR_OFFSETS
	.align		4
        /*010c*/ 	.byte	0x04, 0x1c
        /*010e*/ 	.short	(.L_39 - .L_38)


	//   ....[0]....
.L_38:
        /*0110*/ 	.word	0x00003a20


	//   ....[1]....
        /*0114*/ 	.word	0x00003a50


	//----- nvinfo : EIATTR_REQNTID
	.align		4
.L_39:
        /*0118*/ 	.byte	0x04, 0x10
        /*011a*/ 	.short	(.L_41 - .L_40)
.L_40:
        /*011c*/ 	.word	0x00000080
        /*0120*/ 	.word	0x00000001
        /*0124*/ 	.word	0x00000001


	//----- nvinfo : EIATTR_CBANK_PARAM_SIZE
	.align		4
.L_41:
        /*0128*/ 	.byte	0x03, 0x19
        /*012a*/ 	.short	0x0050


	//----- nvinfo : EIATTR_PARAM_CBANK
	.align		4
        /*012c*/ 	.byte	0x04, 0x0a
        /*012e*/ 	.short	(.L_43 - .L_42)
	.align		4
.L_42:
        /*0130*/ 	.word	index@(.nv.constant0.matmul_kernel)
        /*0134*/ 	.short	0x0210
        /*0136*/ 	.short	0x0050


	//----- nvinfo : EIATTR_SW_WAR
	.align		4
.L_43:
        /*0138*/ 	.byte	0x04, 0x36
        /*013a*/ 	.short	(.L_45 - .L_44)
.L_44:
        /*013c*/ 	.word	0x00000008
.L_45:


//--------------------- .nv.callgraph             --------------------------
	.section	.nv.callgraph,"",@"SHT_CUDA_CALLGRAPH"
	.align	4
	.sectionentsize	8
	.align		4
        /*0000*/ 	.word	0x00000000
	.align		4
        /*0004*/ 	.word	0xffffffff
	.align		4
        /*0008*/ 	.word	0x00000000
	.align		4
        /*000c*/ 	.word	0xfffffffe
	.align		4
        /*0010*/ 	.word	0x00000000
	.align		4
        /*0014*/ 	.word	0xfffffffd
	.align		4
        /*0018*/ 	.word	0x00000000
	.align		4
        /*001c*/ 	.word	0xfffffffc


//--------------------- .text.matmul_kernel       --------------------------
	.section	.text.matmul_kernel,"ax",@progbits
	.align	128
        .global         matmul_kernel
        .type           matmul_kernel,@function
        .size           matmul_kernel,(.L_x_3 - matmul_kernel)
        .other          matmul_kernel,@"STO_CUDA_ENTRY STV_DEFAULT"
matmul_kernel:
.text.matmul_kernel:
[----:B------:R-:W-:Y:S08]  /*0000*/  LDC R1, c[0x0][0x28] ;  /* 0x00000a00ff017b82 */ /* 0x000ff00000000800 */
[----:B------:R-:W0:Y:S01]  /*0010*/  LDC.64 R28, c[0x0][0x228] ;  /* 0x00008a00ff1c7b82 */ /* 0x000e220000000a00 */
[----:B------:R-:W-:Y:S01]  /*0020*/  ULDC.64 UR24, c[0x0][0x208] ;  /* 0x0000820000187ab9 */ /* 0x000fe20000000a00 */
[----:B------:R-:W-:-:S02]  /*0030*/  CS2R R24, SRZ ;  /* 0x0000000000187805 */ /* 0x000fc4000001ff00 */
[----:B------:R-:W-:Y:S02]  /*0040*/  CS2R R26, SRZ ;  /* 0x00000000001a7805 */ /* 0x000fe4000001ff00 */
[----:B------:R-:W-:Y:S02]  /*0050*/  CS2R R32, SRZ ;  /* 0x0000000000207805 */ /* 0x000fe4000001ff00 */
[----:B------:R-:W-:Y:S01]  /*0060*/  CS2R R34, SRZ ;  /* 0x0000000000227805 */ /* 0x000fe2000001ff00 */
[----:B------:R-:W1:Y:S08]  /*0070*/  S2UR UR4, SR_CTAID.X ;  /* 0x00000000000479c3 */ /* 0x000e700000002500 */
[----:B------:R-:W2:Y:S01]  /*0080*/  LDC R52, c[0x0][0x230] ;  /* 0x00008c00ff347b82 */ /* 0x000ea20000000800 */
[----:B0-----:R-:W-:-:S07]  /*0090*/  VIADD R0, R29, 0x7f ;  /* 0x0000007f1d007836 */ /* 0x001fce0000000000 */
[----:B------:R-:W0:Y:S01]  /*00a0*/  S2UR UR12, SR_CgaCtaId ;  /* 0x00000000000c79c3 */ /* 0x000e220000008800 */
[----:B------:R-:W-:Y:S02]  /*00b0*/  SHF.R.S32.HI R3, RZ, 0x1f, R0 ;  /* 0x0000001fff037819 */ /* 0x000fe40000011400 */
[----:B-1----:R-:W-:Y:S01]  /*00c0*/  I2FP.F32.U32 R5, UR4 ;  /* 0x0000000400057c45 */ /* 0x002fe20008201000 */
[----:B------:R-:W-:Y:S01]  /*00d0*/  ULDC UR4, c[0x0][0x150] ;  /* 0x0000540000047ab9 */ /* 0x000fe20000000800 */
[----:B------:R-:W-:-:S03]  /*00e0*/  LEA.HI R3, R3, R0, RZ, 0x7 ;  /* 0x0000000003037211 */ /* 0x000fc600078f38ff */
[----:B------:R-:W-:Y:S01]  /*00f0*/  FMUL R5, R5, UR4 ;  /* 0x0000000405057c20 */ /* 0x000fe20008400000 */
[----:B------:R-:W-:Y:S01]  /*0100*/  SHF.R.S32.HI R3, RZ, 0x7, R3 ;  /* 0x00000007ff037819 */ /* 0x000fe20000011403 */
[----:B--2---:R-:W-:-:S04]  /*0110*/  VIADD R52, R52, 0x3f ;  /* 0x0000003f34347836 */ /* 0x004fc80000000000 */
[----:B------:R-:W-:Y:S01]  /*0120*/  IMAD.SHL.U32 R4, R3, 0x8, RZ ;  /* 0x0000000803047824 */ /* 0x000fe200078e00ff */
[----:B------:R-:W1:Y:S04]  /*0130*/  F2I.U32.TRUNC.NTZ R5, R5 ;  /* 0x0000000500057305 */ /* 0x000e68000020f000 */
[----:B------:R-:W-:-:S04]  /*0140*/  IABS R7, R4 ;  /* 0x0000000400077213 */ /* 0x000fc80000000000 */
[----:B------:R-:W2:Y:S01]  /*0150*/  I2F.RP R0, R7 ;  /* 0x0000000700007306 */ /* 0x000ea20000209400 */
[----:B-1----:R-:W-:-:S07]  /*0160*/  IABS R11, R5 ;  /* 0x00000005000b7213 */ /* 0x002fce0000000000 */
[----:B--2---:R-:W1:Y:S02]  /*0170*/  MUFU.RCP R0, R0 ;  /* 0x0000000000007308 */ /* 0x004e640000001000 */
[----:B-1----:R-:W-:Y:S01]  /*0180*/  VIADD R2, R0, 0xffffffe ;  /* 0x0ffffffe00027836 */ /* 0x002fe20000000000 */
[----:B------:R-:W-:-:S05]  /*0190*/  IABS R0, R4 ;  /* 0x0000000400007213 */ /* 0x000fca0000000000 */
[----:B------:R1:W2:Y:S01]  /*01a0*/  F2I.FTZ.U32.TRUNC.NTZ R3, R2 ;  /* 0x0000000200037305 */ /* 0x0002a2000021f000 */
[----:B------:R-:W-:Y:S02]  /*01b0*/  IMAD.MOV R0, RZ, RZ, -R0 ;  /* 0x000000ffff007224 */ /* 0x000fe400078e0a00 */
[----:B-1----:R-:W-:Y:S02]  /*01c0*/  IMAD.MOV.U32 R2, RZ, RZ, RZ ;  /* 0x000000ffff027224 */ /* 0x002fe400078e00ff */
[----:B--2---:R-:W-:-:S04]  /*01d0*/  IMAD.MOV R6, RZ, RZ, -R3 ;  /* 0x000000ffff067224 */ /* 0x004fc800078e0a03 */
[----:B------:R-:W-:-:S04]  /*01e0*/  IMAD R9, R6, R7, RZ ;  /* 0x0000000706097224 */ /* 0x000fc800078e02ff */
[----:B------:R-:W-:-:S06]  /*01f0*/  IMAD.HI.U32 R2, R3, R9, R2 ;  /* 0x0000000903027227 */ /* 0x000fcc00078e0002 */
[----:B------:R-:W-:-:S04]  /*0200*/  IMAD.HI.U32 R2, R2, R11, RZ ;  /* 0x0000000b02027227 */ /* 0x000fc800078e00ff */
[----:B------:R-:W-:-:S05]  /*0210*/  IMAD R0, R2, R0, R11 ;  /* 0x0000000002007224 */ /* 0x000fca00078e020b */
[----:B------:R-:W-:-:S13]  /*0220*/  ISETP.GT.U32.AND P1, PT, R7, R0, PT ;  /* 0x000000000700720c */ /* 0x000fda0003f24070 */
[----:B------:R-:W-:Y:S02]  /*0230*/  @!P1 IMAD.IADD R0, R0, 0x1, -R7 ;  /* 0x0000000100009824 */ /* 0x000fe400078e0a07 */
[----:B------:R-:W-:Y:S01]  /*0240*/  @!P1 VIADD R2, R2, 0x1 ;  /* 0x0000000102029836 */ /* 0x000fe20000000000 */
[----:B------:R-:W-:Y:S02]  /*0250*/  ISETP.NE.AND P1, PT, R4, RZ, PT ;  /* 0x000000ff0400720c */ /* 0x000fe40003f25270 */
[----:B------:R-:W-:Y:S02]  /*0260*/  ISETP.GE.U32.AND P0, PT, R0, R7, PT ;  /* 0x000000070000720c */ /* 0x000fe40003f06070 */
[----:B------:R-:W-:-:S04]  /*0270*/  LOP3.LUT R0, R5, R4, RZ, 0x3c, !PT ;  /* 0x0000000405007212 */ /* 0x000fc800078e3cff */
[----:B------:R-:W-:Y:S01]  /*0280*/  ISETP.GE.AND P2, PT, R0, RZ, PT ;  /* 0x000000ff0000720c */ /* 0x000fe20003f46270 */
[----:B------:R-:W-:-:S05]  /*0290*/  VIADD R0, R28, 0x3f ;  /* 0x0000003f1c007836 */ /* 0x000fca0000000000 */
[----:B------:R-:W-:Y:S01]  /*02a0*/  SHF.R.S32.HI R3, RZ, 0x1f, R0 ;  /* 0x0000001fff037819 */ /* 0x000fe20000011400 */
[----:B------:R-:W-:-:S03]  /*02b0*/  @P0 VIADD R2, R2, 0x1 ;  /* 0x0000000102020836 */ /* 0x000fc60000000000 */
[----:B------:R-:W-:-:S03]  /*02c0*/  LEA.HI R3, R3, R0, RZ, 0x6 ;  /* 0x0000000003037211 */ /* 0x000fc600078f30ff */
[----:B------:R-:W-:Y:S01]  /*02d0*/  @!P2 IMAD.MOV R2, RZ, RZ, -R2 ;  /* 0x000000ffff02a224 */ /* 0x000fe200078e0a02 */
[----:B------:R-:W-:-:S05]  /*02e0*/  @!P1 LOP3.LUT R2, RZ, R4, RZ, 0x33, !PT ;  /* 0x00000004ff029212 */ /* 0x000fca00078e33ff */
[----:B------:R-:W-:Y:S02]  /*02f0*/  IMAD.SHL.U32 R18, R2, 0x8, RZ ;  /* 0x0000000802127824 */ /* 0x000fe400078e00ff */
[----:B------:R-:W-:-:S03]  /*0300*/  IMAD.MOV R2, RZ, RZ, -R2 ;  /* 0x000000ffff027224 */ /* 0x000fc600078e0a02 */
[----:B------:R-:W-:Y:S01]  /*0310*/  LEA.HI.SX32 R3, R3, -R18, 0x1a ;  /* 0x8000001203037211 */ /* 0x000fe200078fd2ff */
[----:B------:R-:W-:-:S03]  /*0320*/  IMAD R11, R4, R2, R5 ;  /* 0x00000002040b7224 */ /* 0x000fc600078e0205 */
[----:B------:R-:W-:Y:S02]  /*0330*/  VIMNMX R6, R3, 0x8, PT ;  /* 0x0000000803067848 */ /* 0x000fe40003fe0100 */
[----:B------:R-:W-:Y:S02]  /*0340*/  IABS R9, R11 ;  /* 0x0000000b00097213 */ /* 0x000fe40000000000 */
[-C--:B------:R-:W-:Y:S02]  /*0350*/  IABS R7, R6.reuse ;  /* 0x0000000600077213 */ /* 0x080fe40000000000 */
[----:B------:R-:W-:Y:S02]  /*0360*/  IABS R4, R6 ;  /* 0x0000000600047213 */ /* 0x000fe40000000000 */
[----:B------:R-:W1:Y:S01]  /*0370*/  I2F.RP R0, R7 ;  /* 0x0000000700007306 */ /* 0x000e620000209400 */
[C---:B------:R-:W-:Y:S02]  /*0380*/  R2UR UR5, R6.reuse ;  /* 0x00000000060572ca */ /* 0x040fe400000e0000 */
[----:B------:R-:W-:-:S11]  /*0390*/  R2UR UR6, R6 ;  /* 0x00000000060672ca */ /* 0x000fd600000e0000 */
[----:B------:R-:W-:Y:S01]  /*03a0*/  UISETP.NE.AND UP0, UPT, UR5, URZ, UPT ;  /* 0x0000003f0500728c */ /* 0x000fe2000bf05270 */
[----:B-1----:R-:W1:Y:S02]  /*03b0*/  MUFU.RCP R0, R0 ;  /* 0x0000000000007308 */ /* 0x002e640000001000 */
[----:B-1----:R-:W-:Y:S02]  /*03c0*/  VIADD R3, R0, 0xffffffe ;  /* 0x0ffffffe00037836 */ /* 0x002fe40000000000 */
[----:B------:R-:W-:-:S04]  /*03d0*/  IMAD.MOV R0, RZ, RZ, -R4 ;  /* 0x000000ffff007224 */ /* 0x000fc800078e0a04 */
[----:B------:R-:W1:Y:S02]  /*03e0*/  F2I.FTZ.U32.TRUNC.NTZ R3, R3 ;  /* 0x0000000300037305 */ /* 0x000e64000021f000 */
[----:B-1----:R-:W-:-:S04]  /*03f0*/  IMAD.MOV R8, RZ, RZ, -R3 ;  /* 0x000000ffff087224 */ /* 0x002fc800078e0a03 */
[----:B------:R-:W-:-:S04]  /*0400*/  IMAD.MOV.U32 R2, RZ, RZ, R8 ;  /* 0x000000ffff027224 */ /* 0x000fc800078e0008 */
[----:B------:R-:W-:Y:S02]  /*0410*/  IMAD R5, R2, R7, RZ ;  /* 0x0000000702057224 */ /* 0x000fe400078e02ff */
[----:B------:R-:W-:-:S04]  /*0420*/  IMAD.MOV.U32 R2, RZ, RZ, RZ ;  /* 0x000000ffff027224 */ /* 0x000fc800078e00ff */
[----:B------:R-:W-:-:S06]  /*0430*/  IMAD.HI.U32 R2, R3, R5, R2 ;  /* 0x0000000503027227 */ /* 0x000fcc00078e0002 */
[----:B------:R-:W-:-:S04]  /*0440*/  IMAD.HI.U32 R2, R2, R9, RZ ;  /* 0x0000000902027227 */ /* 0x000fc800078e00ff */
[----:B------:R-:W-:-:S05]  /*0450*/  IMAD R0, R2, R0, R9 ;  /* 0x0000000002007224 */ /* 0x000fca00078e0209 */
[----:B------:R-:W-:-:S13]  /*0460*/  ISETP.GT.U32.AND P1, PT, R7, R0, PT ;  /* 0x000000000700720c */ /* 0x000fda0003f24070 */
[----:B------:R-:W-:Y:S02]  /*0470*/  @!P1 IMAD.IADD R0, R0, 0x1, -R7 ;  /* 0x0000000100009824 */ /* 0x000fe400078e0a07 */
[----:B------:R-:W-:-:S03]  /*0480*/  @!P1 VIADD R2, R2, 0x1 ;  /* 0x0000000102029836 */ /* 0x000fc60000000000 */
[----:B------:R-:W-:Y:S02]  /*0490*/  ISETP.GE.U32.AND P0, PT, R0, R7, PT ;  /* 0x000000070000720c */ /* 0x000fe40003f06070 */
[----:B------:R-:W-:-:S04]  /*04a0*/  LOP3.LUT R0, R11, R6, RZ, 0x3c, !PT ;  /* 0x000000060b007212 */ /* 0x000fc800078e3cff */
[----:B------:R-:W-:Y:S02]  /*04b0*/  ISETP.GE.AND P2, PT, R0, RZ, PT ;  /* 0x000000ff0000720c */ /* 0x000fe40003f46270 */
[----:B------:R-:W1:Y:S05]  /*04c0*/  S2R R0, SR_TID.X ;  /* 0x0000000000007919 */ /* 0x000e6a0000002100 */
[----:B------:R-:W-:Y:S01]  /*04d0*/  @P0 VIADD R2, R2, 0x1 ;  /* 0x0000000102020836 */ /* 0x000fe20000000000 */
[----:B------:R-:W-:-:S05]  /*04e0*/  ISETP.GE.AND P0, PT, R52, 0x40, PT ;  /* 0x000000403400780c */ /* 0x000fca0003f06270 */
[----:B------:R-:W-:-:S05]  /*04f0*/  @!P2 IMAD.MOV R2, RZ, RZ, -R2 ;  /* 0x000000ffff02a224 */ /* 0x000fca00078e0a02 */
[----:B------:R-:W-:-:S09]  /*0500*/  R2UR UR4, R2 ;  /* 0x00000000020472ca */ /* 0x000fd200000e0000 */
[----:B------:R-:W-:-:S03]  /*0510*/  @!UP0 ULOP3.LUT UR4, URZ, UR6, URZ, 0x33, !UPT ;  /* 0x000000063f048292 */ /* 0x000fc6000f8e333f */
[----:B------:R-:W-:Y:S01]  /*0520*/  UMOV UR6, 0x400 ;  /* 0x0000040000067882 */ /* 0x000fe20000000000 */
[----:B------:R-:W-:Y:S01]  /*0530*/  UIADD3 UR5, -UR4, URZ, URZ ;  /* 0x0000003f04057290 */ /* 0x000fe2000fffe13f */
[----:B-1----:R-:W-:Y:S02]  /*0540*/  SHF.R.U32.HI R66, RZ, 0x6, R0 ;  /* 0x00000006ff427819 */ /* 0x002fe40000011600 */
[----:B------:R-:W-:-:S03]  /*0550*/  LOP3.LUT R59, R0, 0x3f, RZ, 0xc0, !PT ;  /* 0x0000003f003b7812 */ /* 0x000fc600078ec0ff */
[----:B------:R-:W-:Y:S01]  /*0560*/  IMAD R2, R6, UR5, R11 ;  /* 0x0000000506027c24 */ /* 0x000fe2000f8e020b */
[----:B0-----:R-:W-:Y:S01]  /*0570*/  USHF.L.U32 UR5, UR12, 0x5, URZ ;  /* 0x000000050c057899 */ /* 0x001fe2000800063f */
[----:B------:R-:W-:Y:S01]  /*0580*/  SGXT.U32 R66, R66, 0x1 ;  /* 0x000000014242781a */ /* 0x000fe20000000000 */
[----:B------:R-:W-:Y:S01]  /*0590*/  ULEA UR12, UR12, UR6, 0x18 ;  /* 0x000000060c0c7291 */ /* 0x000fe2000f8ec03f */
[----:B------:R-:W-:Y:S01]  /*05a0*/  IMAD.IADD R18, R18, 0x1, R2 ;  /* 0x0000000112127824 */ /* 0x000fe200078e0202 */
[----:B------:R-:W-:-:S03]  /*05b0*/  ULOP3.LUT UR5, UR5, 0x60, URZ, 0xc0, !UPT ;  /* 0x0000006005057892 */ /* 0x000fc6000f8ec03f */
[----:B------:R-:W-:Y:S01]  /*05c0*/  IMAD R18, R18, 0x40, R59 ;  /* 0x0000004012127824 */ /* 0x000fe200078e023b */
[----:B------:R-:W-:-:S06]  /*05d0*/  ULEA UR5, UR4, UR5, 0x7 ;  /* 0x0000000504057291 */ /* 0x000fcc000f8e383f */
[----:B------:R-:W-:-:S04]  /*05e0*/  LOP3.LUT R2, R66, UR5, RZ, 0xfc, !PT ;  /* 0x0000000542027c12 */ /* 0x000fc8000f8efcff */
[C---:B------:R-:W-:Y:S02]  /*05f0*/  LOP3.LUT R3, R2.reuse, 0x2, RZ, 0xfc, !PT ;  /* 0x0000000202037812 */ /* 0x040fe400078efcff */
[C---:B------:R-:W-:Y:S02]  /*0600*/  LOP3.LUT R4, R2.reuse, 0x4, RZ, 0xfc, !PT ;  /* 0x0000000402047812 */ /* 0x040fe400078efcff */
[C---:B------:R-:W-:Y:S02]  /*0610*/  LOP3.LUT R5, R2.reuse, 0x6, RZ, 0xfc, !PT ;  /* 0x0000000602057812 */ /* 0x040fe400078efcff */
[C---:B------:R-:W-:Y:S02]  /*0620*/  LOP3.LUT R6, R2.reuse, 0x8, RZ, 0xfc, !PT ;  /* 0x0000000802067812 */ /* 0x040fe400078efcff */
[C---:B------:R-:W-:Y:S02]  /*0630*/  LOP3.LUT R7, R2.reuse, 0xa, RZ, 0xfc, !PT ;  /* 0x0000000a02077812 */ /* 0x040fe400078efcff */
[----:B------:R-:W-:-:S02]  /*0640*/  LOP3.LUT R8, R2, 0xc, RZ, 0xfc, !PT ;  /* 0x0000000c02087812 */ /* 0x000fc400078efcff */
        /* <DEDUP_REMOVED lines=8> */
[----:B------:R-:W-:Y:S01]  /*06d0*/  LOP3.LUT R17, R2, 0x1e, RZ, 0xfc, !PT ;  /* 0x0000001e02117812 */ /* 0x000fe200078efcff */
[----:B------:R-:W-:Y:S06]  /*06e0*/  @!P0 BRA `(.L_x_0) ;  /* 0x0000002c00108947 */ /* 0x000fec0003800000 */
[----:B------:R-:W-:Y:S01]  /*06f0*/  IABS R41, R29 ;  /* 0x0000001d00297213 */ /* 0x000fe20000000000 */
[----:B------:R-:W-:Y:S01]  /*0700*/  ULDC UR4, c[0x0][0x234] ;  /* 0x00008d0000047ab9 */ /* 0x000fe20000000800 */
[----:B------:R-:W-:Y:S01]  /*0710*/  IABS R46, R28 ;  /* 0x0000001c002e7213 */ /* 0x000fe20000000000 */
[----:B------:R-:W-:Y:S01]  /*0720*/  ULDC.64 UR6, c[0x0][0x210] ;  /* 0x0000840000067ab9 */ /* 0x000fe20000000a00 */
[----:B------:R-:W0:Y:S01]  /*0730*/  I2F.RP R19, R41 ;  /* 0x0000002900137306 */ /* 0x000e220000209400 */
[----:B------:R-:W-:Y:S01]  /*0740*/  IABS R30, R15 ;  /* 0x0000000f001e7213 */ /* 0x000fe20000000000 */
[----:B------:R-:W1:Y:S01]  /*0750*/  LDC R60, c[0x0][0x238] ;  /* 0x00008e00ff3c7b82 */ /* 0x000e620000000800 */
[----:B------:R-:W-:Y:S01]  /*0760*/  IABS R32, R14 ;  /* 0x0000000e00207213 */ /* 0x000fe20000000000 */
[----:B------:R-:W-:Y:S01]  /*0770*/  USHF.R.U32.HI UR13, URZ, 0x4, UR12 ;  /* 0x000000043f0d7899 */ /* 0x000fe2000801160c */
[----:B------:R-:W-:Y:S01]  /*0780*/  IABS R34, R13 ;  /* 0x0000000d00227213 */ /* 0x000fe20000000000 */
[----:B------:R-:W-:Y:S01]  /*0790*/  UMOV UR5, URZ ;  /* 0x0000003f00057c82 */ /* 0x000fe20008000000 */
[----:B------:R-:W-:Y:S01]  /*07a0*/  IABS R38, R10 ;  /* 0x0000000a00267213 */ /* 0x000fe20000000000 */
[----:B------:R-:W2:Y:S01]  /*07b0*/  I2F.RP R24, R46 ;  /* 0x0000002e00187306 */ /* 0x000ea20000209400 */
[----:B------:R-:W-:Y:S01]  /*07c0*/  IABS R40, R9 ;  /* 0x0000000900287213 */ /* 0x000fe20000000000 */
[----:B------:R-:W3:Y:S01]  /*07d0*/  LDC R58, c[0x0][0x23c] ;  /* 0x00008f00ff3a7b82 */ /* 0x000ee20000000800 */
[----:B------:R-:W-:Y:S01]  /*07e0*/  IABS R33, R6 ;  /* 0x0000000600217213 */ /* 0x000fe20000000000 */
[----:B------:R-:W-:Y:S01]  /*07f0*/  USGXT.U32 UR13, UR13, 0xe ;  /* 0x0000000e0d0d789a */ /* 0x000fe20008000000 */
[----:B------:R-:W-:Y:S01]  /*0800*/  IABS R44, R2 ;  /* 0x00000002002c7213 */ /* 0x000fe20000000000 */
[----:B------:R-:W-:Y:S01]  /*0810*/  ULDC UR14, c[0x0][0x230] ;  /* 0x00008c00000e7ab9 */ /* 0x000fe20000000800 */
[----:B------:R-:W-:Y:S01]  /*0820*/  IABS R42, R5 ;  /* 0x00000005002a7213 */ /* 0x000fe20000000000 */
[----:B0-----:R-:W0:Y:S01]  /*0830*/  MUFU.RCP R19, R19 ;  /* 0x0000001300137308 */ /* 0x001e220000001000 */
[----:B------:R-:W-:Y:S01]  /*0840*/  UIADD3 UR8, UP0, UR13, 0x80, URZ ;  /* 0x000000800d087890 */ /* 0x000fe2000ff1e03f */
[----:B------:R-:W-:-:S02]  /*0850*/  LOP3.LUT R70, R66, 0x3c, RZ, 0xfc, !PT ;  /* 0x0000003c42467812 */ /* 0x000fc400078efcff */
[C---:B------:R-:W-:Y:S02]  /*0860*/  LOP3.LUT R71, R66.reuse, 0x3a, RZ, 0xfc, !PT ;  /* 0x0000003a42477812 */ /* 0x040fe400078efcff */
[C---:B------:R-:W-:Y:S02]  /*0870*/  LOP3.LUT R72, R66.reuse, 0x38, RZ, 0xfc, !PT ;  /* 0x0000003842487812 */ /* 0x040fe400078efcff */
[----:B--2---:R-:W2:Y:S01]  /*0880*/  MUFU.RCP R24, R24 ;  /* 0x0000001800187308 */ /* 0x004ea20000001000 */
[----:B------:R-:W-:Y:S01]  /*0890*/  LOP3.LUT R73, R66, 0x36, RZ, 0xfc, !PT ;  /* 0x0000003642497812 */ /* 0x000fe200078efcff */
[-C--:B-1----:R-:W-:Y:S01]  /*08a0*/  IMAD R70, R70, R60.reuse, RZ ;  /* 0x0000003c46467224 */ /* 0x082fe200078e02ff */
[C---:B------:R-:W-:Y:S01]  /*08b0*/  LOP3.LUT R111, R66.reuse, 0x34, RZ, 0xfc, !PT ;  /* 0x00000034426f7812 */ /* 0x040fe200078efcff */
[-C--:B------:R-:W-:Y:S01]  /*08c0*/  IMAD R71, R71, R60.reuse, RZ ;  /* 0x0000003c47477224 */ /* 0x080fe200078e02ff */
[----:B------:R-:W-:Y:S01]  /*08d0*/  LOP3.LUT R113, R66, 0x32, RZ, 0xfc, !PT ;  /* 0x0000003242717812 */ /* 0x000fe200078efcff */
[-C--:B------:R-:W-:Y:S01]  /*08e0*/  IMAD R72, R72, R60.reuse, RZ ;  /* 0x0000003c48487224 */ /* 0x080fe200078e02ff */
[C---:B------:R-:W-:Y:S01]  /*08f0*/  LOP3.LUT R54, R66.reuse, 0x2c, RZ, 0xfc, !PT ;  /* 0x0000002c42367812 */ /* 0x040fe200078efcff */
[-C--:B------:R-:W-:Y:S01]  /*0900*/  IMAD R73, R73, R60.reuse, RZ ;  /* 0x0000003c49497224 */ /* 0x080fe200078e02ff */
[C---:B------:R-:W-:Y:S01]  /*0910*/  LOP3.LUT R53, R66.reuse, 0x2a, RZ, 0xfc, !PT ;  /* 0x0000002a42357812 */ /* 0x040fe200078efcff */
[----:B0-----:R-:W-:Y:S01]  /*0920*/  VIADD R20, R19, 0xffffffe ;  /* 0x0ffffffe13147836 */ /* 0x001fe20000000000 */
[C---:B------:R-:W-:Y:S01]  /*0930*/  LOP3.LUT R50, R66.reuse, 0x26, RZ, 0xfc, !PT ;  /* 0x0000002642327812 */ /* 0x040fe200078efcff */
[-C--:B------:R-:W-:Y:S01]  /*0940*/  IMAD R111, R111, R60.reuse, RZ ;  /* 0x0000003c6f6f7224 */ /* 0x080fe200078e02ff */
[C---:B------:R-:W-:Y:S01]  /*0950*/  LOP3.LUT R49, R66.reuse, 0x24, RZ, 0xfc, !PT ;  /* 0x0000002442317812 */ /* 0x040fe200078efcff */
[----:B------:R0:W1:Y:S01]  /*0960*/  F2I.FTZ.U32.TRUNC.NTZ R21, R20 ;  /* 0x0000001400157305 */ /* 0x000062000021f000 */
[C---:B------:R-:W-:Y:S01]  /*0970*/  LOP3.LUT R51, R66.reuse, 0x22, RZ, 0xfc, !PT ;  /* 0x0000002242337812 */ /* 0x040fe200078efcff */
[-C--:B------:R-:W-:Y:S01]  /*0980*/  IMAD R113, R113, R60.reuse, RZ ;  /* 0x0000003c71717224 */ /* 0x080fe200078e02ff */
[----:B------:R-:W-:Y:S01]  /*0990*/  LOP3.LUT R47, R66, 0x20, RZ, 0xfc, !PT ;  /* 0x00000020422f7812 */ /* 0x000fe200078efcff */
[----:B--2---:R-:W-:Y:S01]  /*09a0*/  VIADD R22, R24, 0xffffffe ;  /* 0x0ffffffe18167836 */ /* 0x004fe20000000000 */
[----:B------:R-:W-:Y:S01]  /*09b0*/  IABS R24, R17 ;  /* 0x0000001100187213 */ /* 0x000fe20000000000 */
[-C--:B------:R-:W-:Y:S01]  /*09c0*/  IMAD R54, R54, R60.reuse, RZ ;  /* 0x0000003c36367224 */ /* 0x080fe200078e02ff */
[C---:B------:R-:W-:Y:S01]  /*09d0*/  LOP3.LUT R45, R66.reuse, 0x1a, RZ, 0xfc, !PT ;  /* 0x0000001a422d7812 */ /* 0x040fe200078efcff */
[----:B------:R2:W4:Y:S01]  /*09e0*/  F2I.FTZ.U32.TRUNC.NTZ R23, R22 ;  /* 0x0000001600177305 */ /* 0x000522000021f000 */
[----:B0-----:R-:W-:Y:S01]  /*09f0*/  IMAD.MOV.U32 R20, RZ, RZ, RZ ;  /* 0x000000ffff147224 */ /* 0x001fe200078e00ff */
[C---:B------:R-:W-:Y:S01]  /*0a00*/  LOP3.LUT R48, R66.reuse, 0x18, RZ, 0xfc, !PT ;  /* 0x0000001842307812 */ /* 0x040fe200078efcff */
[-C--:B------:R-:W-:Y:S01]  /*0a10*/  IMAD R53, R53, R60.reuse, RZ ;  /* 0x0000003c35357224 */ /* 0x080fe200078e02ff */
[----:B------:R-:W-:Y:S01]  /*0a20*/  LOP3.LUT R43, R66, 0x16, RZ, 0xfc, !PT ;  /* 0x00000016422b7812 */ /* 0x000fe200078efcff */
[----:B------:R-:W-:Y:S01]  /*0a30*/  IMAD R50, R50, R60, RZ ;  /* 0x0000003c32327224 */ /* 0x000fe200078e02ff */
[C---:B------:R-:W-:Y:S01]  /*0a40*/  LOP3.LUT R69, R66.reuse, 0x8, RZ, 0xfc, !PT ;  /* 0x0000000842457812 */ /* 0x040fe200078efcff */
[--C-:B-1----:R-:W-:Y:S01]  /*0a50*/  IMAD.MOV R26, RZ, RZ, -R21.reuse ;  /* 0x000000ffff1a7224 */ /* 0x102fe200078e0a15 */
[C---:B------:R-:W-:Y:S01]  /*0a60*/  LOP3.LUT R68, R66.reuse, 0x6, RZ, 0xfc, !PT ;  /* 0x0000000642447812 */ /* 0x040fe200078efcff */
[----:B--2---:R-:W-:Y:S01]  /*0a70*/  IMAD.MOV.U32 R22, RZ, RZ, RZ ;  /* 0x000000ffff167224 */ /* 0x004fe200078e00ff */
[----:B------:R-:W-:Y:S01]  /*0a80*/  LOP3.LUT R67, R66, 0x4, RZ, 0xfc, !PT ;  /* 0x0000000442437812 */ /* 0x000fe200078efcff */
[----:B------:R-:W-:Y:S01]  /*0a90*/  IMAD R25, R26, R41, RZ ;  /* 0x000000291a197224 */ /* 0x000fe200078e02ff */
[----:B------:R-:W-:Y:S01]  /*0aa0*/  IABS R26, R16 ;  /* 0x00000010001a7213 */ /* 0x000fe20000000000 */
[----:B------:R-:W-:Y:S01]  /*0ab0*/  IMAD R49, R49, R60, RZ ;  /* 0x0000003c31317224 */ /* 0x000fe200078e02ff */
[----:B------:R-:W-:Y:S01]  /*0ac0*/  LOP3.LUT R65, R66, 0x2, RZ, 0xfc, !PT ;  /* 0x0000000242417812 */ /* 0x000fe200078efcff */
[----:B------:R-:W-:Y:S01]  /*0ad0*/  IMAD.HI.U32 R21, R21, R25, R20 ;  /* 0x0000001915157227 */ /* 0x000fe200078e0014 */
[----:B------:R-:W-:-:S02]  /*0ae0*/  LEA.HI R64, R0, 0x3e, RZ, 0x1a ;  /* 0x0000003e00407811 */ /* 0x000fc400078fd0ff */
[C---:B------:R-:W-:Y:S01]  /*0af0*/  LEA.HI R63, R0.reuse, 0x2e, RZ, 0x1a ;  /* 0x0000002e003f7811 */ /* 0x040fe200078fd0ff */
[----:B----4-:R-:W-:Y:S01]  /*0b00*/  IMAD.MOV R31, RZ, RZ, -R23 ;  /* 0x000000ffff1f7224 */ /* 0x010fe200078e0a17 */
[C---:B------:R-:W-:Y:S01]  /*0b10*/  LEA.HI R62, R0.reuse, 0x1e, RZ, 0x1a ;  /* 0x0000001e003e7811 */ /* 0x040fe200078fd0ff */
[----:B------:R-:W-:Y:S01]  /*0b20*/  IMAD.HI.U32 R19, R21, R24, RZ ;  /* 0x0000001815137227 */ /* 0x000fe200078e00ff */
[----:B------:R-:W-:-:S03]  /*0b30*/  LEA.HI R61, R0, 0xe, RZ, 0x1a ;  /* 0x0000000e003d7811 */ /* 0x000fc600078fd0ff */
[----:B------:R-:W-:-:S04]  /*0b40*/  IMAD.HI.U32 R20, R21, R26, RZ ;  /* 0x0000001a15147227 */ /* 0x000fc800078e00ff */
[----:B------:R-:W-:Y:S02]  /*0b50*/  IMAD R31, R31, R46, RZ ;  /* 0x0000002e1f1f7224 */ /* 0x000fe400078e02ff */
[----:B------:R-:W-:Y:S02]  /*0b60*/  IMAD.MOV R25, RZ, RZ, -R19 ;  /* 0x000000ffff197224 */ /* 0x000fe400078e0a13 */
[----:B------:R-:W-:Y:S02]  /*0b70*/  IMAD.MOV R27, RZ, RZ, -R20 ;  /* 0x000000ffff1b7224 */ /* 0x000fe400078e0a14 */
[----:B------:R-:W-:-:S04]  /*0b80*/  IMAD.HI.U32 R36, R23, R31, R22 ;  /* 0x0000001f17247227 */ /* 0x000fc800078e0016 */
[----:B------:R-:W-:-:S04]  /*0b90*/  IMAD.HI.U32 R19, R21, R30, RZ ;  /* 0x0000001e15137227 */ /* 0x000fc800078e00ff */
[----:B------:R-:W-:-:S04]  /*0ba0*/  IMAD.HI.U32 R23, R21, R32, RZ ;  /* 0x0000002015177227 */ /* 0x000fc800078e00ff */
[C---:B------:R-:W-:Y:S01]  /*0bb0*/  IMAD R20, R41.reuse, R25, R24 ;  /* 0x0000001929147224 */ /* 0x040fe200078e0218 */
[----:B------:R-:W-:Y:S01]  /*0bc0*/  IABS R25, R12 ;  /* 0x0000000c00197213 */ /* 0x000fe20000000000 */
[C---:B------:R-:W-:Y:S01]  /*0bd0*/  IMAD R22, R41.reuse, R27, R26 ;  /* 0x0000001b29167224 */ /* 0x040fe200078e021a */
[----:B------:R-:W-:Y:S01]  /*0be0*/  IABS R26, R11 ;  /* 0x0000000b001a7213 */ /* 0x000fe20000000000 */
[----:B------:R-:W-:Y:S01]  /*0bf0*/  IMAD.MOV R19, RZ, RZ, -R19 ;  /* 0x000000ffff137224 */ /* 0x000fe200078e0a13 */
[C---:B------:R-:W-:Y:S01]  /*0c00*/  ISETP.GT.U32.AND P1, PT, R41.reuse, R20, PT ;  /* 0x000000142900720c */ /* 0x040fe20003f24070 */
[----:B------:R-:W-:Y:S01]  /*0c10*/  IMAD.MOV R24, RZ, RZ, -R23 ;  /* 0x000000ffff187224 */ /* 0x000fe200078e0a17 */
[C---:B------:R-:W-:Y:S01]  /*0c20*/  ISETP.GT.U32.AND P5, PT, R41.reuse, R22, PT ;  /* 0x000000162900720c */ /* 0x040fe20003fa4070 */
[----:B------:R-:W-:Y:S02]  /*0c30*/  IMAD R23, R41, R19, R30 ;  /* 0x0000001329177224 */ /* 0x000fe400078e021e */
[----:B------:R-:W-:-:S02]  /*0c40*/  IMAD.MOV.U32 R30, RZ, RZ, R25 ;  /* 0x000000ffff1e7224 */ /* 0x000fc400078e0019 */
[C---:B------:R-:W-:Y:S01]  /*0c50*/  IMAD R24, R41.reuse, R24, R32 ;  /* 0x0000001829187224 */ /* 0x040fe200078e0220 */
[----:B------:R-:W-:Y:S01]  /*0c60*/  ISETP.GT.U32.AND P0, PT, R41, R23, PT ;  /* 0x000000172900720c */ /* 0x000fe20003f04070 */
[----:B------:R-:W-:Y:S02]  /*0c70*/  IMAD.MOV.U32 R32, RZ, RZ, R26 ;  /* 0x000000ffff207224 */ /* 0x000fe400078e001a */
[----:B------:R-:W-:Y:S01]  /*0c80*/  IMAD.HI.U32 R19, R21, R34, RZ ;  /* 0x0000002215137227 */ /* 0x000fe200078e00ff */
[----:B------:R-:W-:-:S03]  /*0c90*/  ISETP.GT.U32.AND P4, PT, R41, R24, PT ;  /* 0x000000182900720c */ /* 0x000fc60003f84070 */
[----:B------:R-:W-:-:S04]  /*0ca0*/  IMAD.HI.U32 R25, R21, R30, RZ ;  /* 0x0000001e15197227 */ /* 0x000fc800078e00ff */
[----:B------:R-:W-:-:S04]  /*0cb0*/  IMAD.HI.U32 R26, R21, R32, RZ ;  /* 0x00000020151a7227 */ /* 0x000fc800078e00ff */
[----:B------:R-:W-:Y:S02]  /*0cc0*/  IMAD.MOV R19, RZ, RZ, -R19 ;  /* 0x000000ffff137224 */ /* 0x000fe400078e0a13 */
[----:B------:R-:W-:Y:S02]  /*0cd0*/  IMAD.MOV R27, RZ, RZ, -R25 ;  /* 0x000000ffff1b7224 */ /* 0x000fe400078e0a19 */
[----:B------:R-:W-:Y:S02]  /*0ce0*/  IMAD.MOV R31, RZ, RZ, -R26 ;  /* 0x000000ffff1f7224 */ /* 0x000fe400078e0a1a */
[----:B------:R-:W-:Y:S01]  /*0cf0*/  IMAD R25, R41, R19, R34 ;  /* 0x0000001329197224 */ /* 0x000fe200078e0222 */
[----:B------:R-:W-:Y:S01]  /*0d00*/  IABS R34, R8 ;  /* 0x0000000800227213 */ /* 0x000fe20000000000 */
[----:B------:R-:W-:-:S03]  /*0d10*/  IMAD.HI.U32 R19, R21, R38, RZ ;  /* 0x0000002615137227 */ /* 0x000fc600078e00ff */
[C---:B------:R-:W-:Y:S01]  /*0d20*/  ISETP.GT.U32.AND P3, PT, R41.reuse, R25, PT ;  /* 0x000000192900720c */ /* 0x040fe20003f64070 */
[----:B------:R-:W-:Y:S02]  /*0d30*/  IMAD R26, R41, R27, R30 ;  /* 0x0000001b291a7224 */ /* 0x000fe400078e021e */
[----:B------:R-:W-:-:S03]  /*0d40*/  IMAD.HI.U32 R30, R21, R40, RZ ;  /* 0x00000028151e7227 */ /* 0x000fc600078e00ff */
[C---:B------:R-:W-:Y:S01]  /*0d50*/  ISETP.GT.U32.AND P2, PT, R41.reuse, R26, PT ;  /* 0x0000001a2900720c */ /* 0x040fe20003f44070 */
[C---:B------:R-:W-:Y:S01]  /*0d60*/  IMAD R27, R41.reuse, R31, R32 ;  /* 0x0000001f291b7224 */ /* 0x040fe200078e0220 */
[----:B------:R-:W-:Y:S01]  /*0d70*/  IABS R32, R7 ;  /* 0x0000000700207213 */ /* 0x000fe20000000000 */
[----:B------:R-:W-:Y:S02]  /*0d80*/  IMAD.MOV R19, RZ, RZ, -R19 ;  /* 0x000000ffff137224 */ /* 0x000fe400078e0a13 */
[----:B------:R-:W-:Y:S02]  /*0d90*/  IMAD.MOV R31, RZ, RZ, -R30 ;  /* 0x000000ffff1f7224 */ /* 0x000fe400078e0a1e */
[C---:B------:R-:W-:Y:S02]  /*0da0*/  IMAD R30, R41.reuse, R19, R38 ;  /* 0x00000013291e7224 */ /* 0x040fe400078e0226 */
[----:B------:R-:W-:Y:S02]  /*0db0*/  IMAD.MOV.U32 R38, RZ, RZ, R32 ;  /* 0x000000ffff267224 */ /* 0x000fe400078e0020 */
[----:B------:R-:W-:-:S02]  /*0dc0*/  IMAD R31, R41, R31, R40 ;  /* 0x0000001f291f7224 */ /* 0x000fc400078e0228 */
[----:B------:R-:W-:Y:S02]  /*0dd0*/  IMAD.MOV.U32 R40, RZ, RZ, R33 ;  /* 0x000000ffff287224 */ /* 0x000fe400078e0021 */
[----:B------:R-:W-:-:S04]  /*0de0*/  IMAD.HI.U32 R32, R21, R38, RZ ;  /* 0x0000002615207227 */ /* 0x000fc800078e00ff */
[----:B------:R-:W-:-:S04]  /*0df0*/  IMAD.HI.U32 R35, R21, R44, RZ ;  /* 0x0000002c15237227 */ /* 0x000fc800078e00ff */
[----:B------:R-:W-:-:S04]  /*0e00*/  IMAD.HI.U32 R33, R21, R40, RZ ;  /* 0x0000002815217227 */ /* 0x000fc800078e00ff */
[----:B------:R-:W-:Y:S02]  /*0e10*/  IMAD.MOV R37, RZ, RZ, -R32 ;  /* 0x000000ffff257224 */ /* 0x000fe400078e0a20 */
[----:B------:R-:W-:Y:S02]  /*0e20*/  IMAD.MOV R35, RZ, RZ, -R35 ;  /* 0x000000ffff237224 */ /* 0x000fe400078e0a23 */
[----:B------:R-:W-:Y:S02]  /*0e30*/  IMAD.MOV R39, RZ, RZ, -R33 ;  /* 0x000000ffff277224 */ /* 0x000fe400078e0a21 */
[C---:B------:R-:W-:Y:S01]  /*0e40*/  IMAD R33, R41.reuse, R37, R38 ;  /* 0x0000002529217224 */ /* 0x040fe200078e0226 */
[----:B------:R-:W-:Y:S01]  /*0e50*/  IABS R37, R3 ;  /* 0x0000000300257213 */ /* 0x000fe20000000000 */
[----:B------:R-:W-:Y:S02]  /*0e60*/  IMAD R38, R41, R35, R44 ;  /* 0x0000002329267224 */ /* 0x000fe400078e022c */
[----:B------:R-:W-:-:S03]  /*0e70*/  IMAD.HI.U32 R19, R21, R34, RZ ;  /* 0x0000002215137227 */ /* 0x000fc600078e00ff */
[C---:B------:R-:W-:Y:S01]  /*0e80*/  ISETP.GT.U32.AND P6, PT, R41.reuse, R38, PT ;  /* 0x000000262900720c */ /* 0x040fe20003fc4070 */
[--C-:B------:R-:W-:Y:S02]  /*0e90*/  @!P1 IMAD.IADD R20, R20, 0x1, -R41.reuse ;  /* 0x0000000114149824 */ /* 0x100fe400078e0a29 */
[----:B------:R-:W-:Y:S02]  /*0ea0*/  @!P5 IMAD.IADD R22, R22, 0x1, -R41 ;  /* 0x000000011616d824 */ /* 0x000fe400078e0a29 */
[----:B------:R-:W-:Y:S02]  /*0eb0*/  IMAD.MOV R19, RZ, RZ, -R19 ;  /* 0x000000ffff137224 */ /* 0x000fe400078e0a13 */
[--C-:B------:R-:W-:Y:S01]  /*0ec0*/  @!P4 IMAD.IADD R24, R24, 0x1, -R41.reuse ;  /* 0x000000011818c824 */ /* 0x100fe200078e0a29 */
[C---:B------:R-:W-:Y:S01]  /*0ed0*/  ISETP.GT.U32.AND P4, PT, R41.reuse, R22, PT ;  /* 0x000000162900720c */ /* 0x040fe20003f84070 */
[----:B------:R-:W-:Y:S02]  /*0ee0*/  IMAD R32, R41, R19, R34 ;  /* 0x0000001329207224 */ /* 0x000fe400078e0222 */
[--C-:B------:R-:W-:Y:S01]  /*0ef0*/  @!P0 IMAD.IADD R23, R23, 0x1, -R41.reuse ;  /* 0x0000000117178824 */ /* 0x100fe200078e0a29 */
[----:B------:R-:W-:Y:S01]  /*0f00*/  ISETP.GT.U32.AND P0, PT, R41, R20, PT ;  /* 0x000000142900720c */ /* 0x000fe20003f04070 */
[----:B------:R-:W-:-:S02]  /*0f10*/  @!P6 IMAD.IADD R38, R38, 0x1, -R41 ;  /* 0x000000012626e824 */ /* 0x000fc400078e0a29 */
[----:B------:R-:W-:-:S03]  /*0f20*/  IMAD.HI.U32 R19, R21, R42, RZ ;  /* 0x0000002a15137227 */ /* 0x000fc600078e00ff */
[C---:B------:R-:W-:Y:S01]  /*0f30*/  ISETP.GT.U32.AND P1, PT, R41.reuse, R38, PT ;  /* 0x000000262900720c */ /* 0x040fe20003f24070 */
[----:B------:R-:W-:Y:S01]  /*0f40*/  IMAD R34, R41, R39, R40 ;  /* 0x0000002729227224 */ /* 0x000fe200078e0228 */
[----:B------:R-:W-:Y:S01]  /*0f50*/  IABS R40, R4 ;  /* 0x0000000400287213 */ /* 0x000fe20000000000 */
[--C-:B------:R-:W-:Y:S01]  /*0f60*/  @!P3 IMAD.IADD R25, R25, 0x1, -R41.reuse ;  /* 0x000000011919b824 */ /* 0x100fe200078e0a29 */
[C---:B------:R-:W-:Y:S01]  /*0f70*/  ISETP.GT.U32.AND P3, PT, R41.reuse, R23, PT ;  /* 0x000000172900720c */ /* 0x040fe20003f64070 */
[----:B------:R-:W-:Y:S01]  /*0f80*/  @!P2 IMAD.IADD R26, R26, 0x1, -R41 ;  /* 0x000000011a1aa824 */ /* 0x000fe200078e0a29 */
[C---:B------:R-:W-:Y:S01]  /*0f90*/  ISETP.GT.U32.AND P2, PT, R41.reuse, R24, PT ;  /* 0x000000182900720c */ /* 0x040fe20003f44070 */
[----:B------:R-:W-:Y:S01]  /*0fa0*/  IMAD.MOV R19, RZ, RZ, -R19 ;  /* 0x000000ffff137224 */ /* 0x000fe200078e0a13 */
[----:B------:R-:W-:Y:S01]  /*0fb0*/  IABS R39, R18 ;  /* 0x0000001200277213 */ /* 0x000fe20000000000 */
[----:B------:R-:W-:Y:S01]  /*0fc0*/  IMAD.MOV.U32 R44, RZ, RZ, R37 ;  /* 0x000000ffff2c7224 */ /* 0x000fe200078e0025 */
[C---:B------:R-:W-:Y:S01]  /*0fd0*/  ISETP.GT.U32.AND P5, PT, R41.reuse, R26, PT ;  /* 0x0000001a2900720c */ /* 0x040fe20003fa4070 */
[C---:B------:R-:W-:Y:S01]  /*0fe0*/  IMAD R35, R41.reuse, R19, R42 ;  /* 0x0000001329237224 */ /* 0x040fe200078e022a */
[C---:B------:R-:W-:Y:S01]  /*0ff0*/  ISETP.GT.U32.AND P6, PT, R41.reuse, R25, PT ;  /* 0x000000192900720c */ /* 0x040fe20003fc4070 */
[----:B------:R-:W-:Y:S01]  /*1000*/  @!P1 IMAD.IADD R38, R38, 0x1, -R41 ;  /* 0x0000000126269824 */ /* 0x000fe200078e0a29 */
[----:B------:R-:W-:Y:S01]  /*1010*/  ISETP.GT.U32.AND P1, PT, R41, R27, PT ;  /* 0x0000001b2900720c */ /* 0x000fe20003f24070 */
[----:B------:R-:W-:Y:S01]  /*1020*/  IMAD.HI.U32 R19, R21, R40, RZ ;  /* 0x0000002815137227 */ /* 0x000fe200078e00ff */
[----:B------:R-:W-:-:S03]  /*1030*/  LOP3.LUT R42, R66, 0x14, RZ, 0xfc, !PT ;  /* 0x00000014422a7812 */ /* 0x000fc600078efcff */
[----:B------:R-:W-:Y:S01]  /*1040*/  @!P4 IMAD.IADD R22, R22, 0x1, -R41 ;  /* 0x000000011616c824 */ /* 0x000fe200078e0a29 */
[C---:B------:R-:W-:Y:S01]  /*1050*/  ISETP.GT.U32.AND P4, PT, R41.reuse, R31, PT ;  /* 0x0000001f2900720c */ /* 0x040fe20003f84070 */
[----:B------:R-:W-:Y:S02]  /*1060*/  IMAD.MOV R37, RZ, RZ, -R19 ;  /* 0x000000ffff257224 */ /* 0x000fe400078e0a13 */
[----:B------:R-:W-:Y:S01]  /*1070*/  @!P0 IMAD.IADD R20, R20, 0x1, -R41 ;  /* 0x0000000114148824 */ /* 0x000fe200078e0a29 */
[----:B------:R-:W-:Y:S01]  /*1080*/  ISETP.GT.U32.AND P0, PT, R41, R30, PT ;  /* 0x0000001e2900720c */ /* 0x000fe20003f04070 */
[----:B------:R-:W-:-:S04]  /*1090*/  IMAD.HI.U32 R21, R21, R44, RZ ;  /* 0x0000002c15157227 */ /* 0x000fc800078e00ff */
[----:B------:R-:W-:-:S04]  /*10a0*/  IMAD.HI.U32 R19, R36, R39, RZ ;  /* 0x0000002724137227 */ /* 0x000fc800078e00ff */
[----:B------:R-:W-:Y:S01]  /*10b0*/  IMAD R36, R41, R37, R40 ;  /* 0x0000002529247224 */ /* 0x000fe200078e0228 */
[----:B------:R-:W-:Y:S01]  /*10c0*/  SHF.R.S32.HI R40, RZ, 0x6, R0 ;  /* 0x00000006ff287819 */ /* 0x000fe20000011400 */
[--C-:B------:R-:W-:Y:S01]  /*10d0*/  @!P3 IMAD.IADD R23, R23, 0x1, -R41.reuse ;  /* 0x000000011717b824 */ /* 0x100fe200078e0a29 */
[C---:B------:R-:W-:Y:S01]  /*10e0*/  ISETP.GT.U32.AND P3, PT, R41.reuse, R32, PT ;  /* 0x000000202900720c */ /* 0x040fe20003f64070 */
[----:B------:R-:W-:Y:S01]  /*10f0*/  @!P2 IMAD.IADD R24, R24, 0x1, -R41 ;  /* 0x000000011818a824 */ /* 0x000fe200078e0a29 */
[----:B------:R-:W-:Y:S01]  /*1100*/  ISETP.GT.U32.AND P2, PT, R41, R33, PT ;  /* 0x000000212900720c */ /* 0x000fe20003f44070 */
[----:B------:R-:W-:Y:S01]  /*1110*/  IMAD.MOV R21, RZ, RZ, -R21 ;  /* 0x000000ffff157224 */ /* 0x000fe200078e0a15 */
[----:B------:R-:W-:Y:S01]  /*1120*/  SGXT R40, R40, 0x1 ;  /* 0x000000012828781a */ /* 0x000fe20000000200 */
[----:B------:R-:W-:Y:S02]  /*1130*/  IMAD.MOV R19, RZ, RZ, -R19 ;  /* 0x000000ffff137224 */ /* 0x000fe400078e0a13 */
[--C-:B------:R-:W-:Y:S01]  /*1140*/  @!P1 IMAD.IADD R27, R27, 0x1, -R41.reuse ;  /* 0x000000011b1b9824 */ /* 0x100fe200078e0a29 */
[C---:B------:R-:W-:Y:S01]  /*1150*/  ISETP.GT.U32.AND P1, PT, R41.reuse, R36, PT ;  /* 0x000000242900720c */ /* 0x040fe20003f24070 */
[C---:B------:R-:W-:Y:S01]  /*1160*/  IMAD R37, R41.reuse, R21, R44 ;  /* 0x0000001529257224 */ /* 0x040fe200078e022c */
[----:B------:R-:W-:Y:S01]  /*1170*/  LOP3.LUT R40, R40, 0x90, RZ, 0xc0, !PT ;  /* 0x0000009028287812 */ /* 0x000fe200078ec0ff */
[----:B------:R-:W-:Y:S01]  /*1180*/  @!P5 IMAD.IADD R26, R26, 0x1, -R41 ;  /* 0x000000011a1ad824 */ /* 0x000fe200078e0a29 */
[----:B------:R-:W-:Y:S01]  /*1190*/  ISETP.GT.U32.AND P5, PT, R41, R35, PT ;  /* 0x000000232900720c */ /* 0x000fe20003fa4070 */
[----:B------:R-:W-:Y:S01]  /*11a0*/  IMAD R21, R46, R19, R39 ;  /* 0x000000132e157224 */ /* 0x000fe200078e0227 */
[----:B------:R-:W-:Y:S01]  /*11b0*/  SHF.R.S32.HI R19, RZ, 0x1f, R52 ;  /* 0x0000001fff137819 */ /* 0x000fe20000011434 */
[--C-:B------:R-:W-:Y:S01]  /*11c0*/  @!P4 IMAD.IADD R31, R31, 0x1, -R41.reuse ;  /* 0x000000011f1fc824 */ /* 0x100fe200078e0a29 */
[----:B------:R-:W-:Y:S01]  /*11d0*/  ISETP.GT.U32.AND P4, PT, R41, R27, PT ;  /* 0x0000001b2900720c */ /* 0x000fe20003f84070 */
[--C-:B------:R-:W-:Y:S01]  /*11e0*/  @!P0 IMAD.IADD R30, R30, 0x1, -R41.reuse ;  /* 0x000000011e1e8824 */ /* 0x100fe200078e0a29 */
[----:B------:R-:W-:Y:S01]  /*11f0*/  ISETP.GT.U32.AND P0, PT, R46, R21, PT ;  /* 0x000000152e00720c */ /* 0x000fe20003f04070 */
[--C-:B------:R-:W-:Y:S01]  /*1200*/  @!P6 IMAD.IADD R25, R25, 0x1, -R41.reuse ;  /* 0x000000011919e824 */ /* 0x100fe200078e0a29 */
[----:B------:R-:W-:Y:S01]  /*1210*/  ISETP.GT.U32.AND P6, PT, R41, R34, PT ;  /* 0x000000222900720c */ /* 0x000fe20003fc4070 */
[--C-:B------:R-:W-:Y:S01]  /*1220*/  @!P3 IMAD.IADD R32, R32, 0x1, -R41.reuse ;  /* 0x000000012020b824 */ /* 0x100fe200078e0a29 */
[----:B------:R-:W-:Y:S01]  /*1230*/  ISETP.GE.AND P3, PT, R18, RZ, PT ;  /* 0x000000ff1200720c */ /* 0x000fe20003f66270 */
[--C-:B------:R-:W-:Y:S01]  /*1240*/  @!P2 IMAD.IADD R33, R33, 0x1, -R41.reuse ;  /* 0x000000012121a824 */ /* 0x100fe200078e0a29 */
[C---:B------:R-:W-:Y:S01]  /*1250*/  ISETP.GT.U32.AND P2, PT, R41.reuse, R37, PT ;  /* 0x000000252900720c */ /* 0x040fe20003f44070 */
[--C-:B------:R-:W-:Y:S01]  /*1260*/  @!P1 IMAD.IADD R36, R36, 0x1, -R41.reuse ;  /* 0x0000000124249824 */ /* 0x100fe200078e0a29 */
[----:B------:R-:W-:Y:S01]  /*1270*/  ISETP.GT.U32.AND P1, PT, R41, R32, PT ;  /* 0x000000202900720c */ /* 0x000fe20003f24070 */
[--C-:B------:R-:W-:Y:S01]  /*1280*/  @!P5 IMAD.IADD R35, R35, 0x1, -R41.reuse ;  /* 0x000000012323d824 */ /* 0x100fe200078e0a29 */
[----:B------:R-:W-:Y:S01]  /*1290*/  ISETP.GT.U32.AND P5, PT, R41, R31, PT ;  /* 0x0000001f2900720c */ /* 0x000fe20003fa4070 */
[--C-:B------:R-:W-:Y:S01]  /*12a0*/  @!P4 IMAD.IADD R27, R27, 0x1, -R41.reuse ;  /* 0x000000011b1bc824 */ /* 0x100fe200078e0a29 */
[----:B------:R-:W-:Y:S01]  /*12b0*/  ISETP.GT.U32.AND P4, PT, R41, R33, PT ;  /* 0x000000212900720c */ /* 0x000fe20003f84070 */
[--C-:B------:R-:W-:Y:S01]  /*12c0*/  @!P0 IMAD.IADD R21, R21, 0x1, -R46.reuse ;  /* 0x0000000115158824 */ /* 0x100fe200078e0a2e */
[----:B------:R-:W-:Y:S01]  /*12d0*/  LEA.HI R52, R19, R52, RZ, 0x6 ;  /* 0x0000003413347211 */ /* 0x000fe200078f30ff */
[--C-:B------:R-:W-:Y:S01]  /*12e0*/  @!P6 IMAD.IADD R34, R34, 0x1, -R41.reuse ;  /* 0x000000012222e824 */ /* 0x100fe200078e0a29 */
[----:B------:R-:W-:Y:S01]  /*12f0*/  ISETP.GT.U32.AND P6, PT, R41, R30, PT ;  /* 0x0000001e2900720c */ /* 0x000fe20003fc4070 */
[----:B------:R-:W-:Y:S01]  /*1300*/  IMAD.SHL.U32 R39, R0, 0x2, RZ ;  /* 0x0000000200277824 */ /* 0x000fe200078e00ff */
[----:B------:R-:W-:Y:S01]  /*1310*/  ISETP.GT.U32.AND P0, PT, R46, R21, PT ;  /* 0x000000152e00720c */ /* 0x000fe20003f04070 */
[--C-:B------:R-:W-:Y:S01]  /*1320*/  @!P2 IMAD.IADD R37, R37, 0x1, -R41.reuse ;  /* 0x000000012525a824 */ /* 0x100fe200078e0a29 */
[----:B------:R-:W-:Y:S01]  /*1330*/  ISETP.GT.U32.AND P2, PT, R41, R34, PT ;  /* 0x000000222900720c */ /* 0x000fe20003f44070 */
[----:B------:R-:W-:Y:S01]  /*1340*/  @!P1 IMAD.IADD R32, R32, 0x1, -R41 ;  /* 0x0000000120209824 */ /* 0x000fe200078e0a29 */
[----:B------:R-:W-:Y:S01]  /*1350*/  LOP3.LUT R19, R40, 0x7e, R39, 0x78, !PT ;  /* 0x0000007e28137812 */ /* 0x000fe200078e7827 */
[--C-:B------:R-:W-:Y:S01]  /*1360*/  @!P5 IMAD.IADD R31, R31, 0x1, -R41.reuse ;  /* 0x000000011f1fd824 */ /* 0x100fe200078e0a29 */
[----:B------:R-:W-:Y:S01]  /*1370*/  ISETP.GT.U32.AND P1, PT, R41, R37, PT ;  /* 0x000000252900720c */ /* 0x000fe20003f24070 */
[--C-:B------:R-:W-:Y:S01]  /*1380*/  @!P4 IMAD.IADD R33, R33, 0x1, -R41.reuse ;  /* 0x000000012121c824 */ /* 0x100fe200078e0a29 */
[----:B------:R-:W-:Y:S01]  /*1390*/  ISETP.GT.U32.AND P5, PT, R41, R35, PT ;  /* 0x000000232900720c */ /* 0x000fe20003fa4070 */
[----:B------:R-:W-:Y:S01]  /*13a0*/  IMAD R51, R51, R60, RZ ;  /* 0x0000003c33337224 */ /* 0x000fe200078e02ff */
[----:B------:R-:W-:Y:S01]  /*13b0*/  ISETP.NE.AND P4, PT, R28, RZ, PT ;  /* 0x000000ff1c00720c */ /* 0x000fe20003f85270 */
[--C-:B------:R-:W-:Y:S01]  /*13c0*/  @!P6 IMAD.IADD R30, R30, 0x1, -R41.reuse ;  /* 0x000000011e1ee824 */ /* 0x100fe200078e0a29 */
[----:B------:R-:W-:Y:S01]  /*13d0*/  ISETP.GT.U32.AND P6, PT, R41, R36, PT ;  /* 0x000000242900720c */ /* 0x000fe20003fc4070 */
[----:B------:R-:W-:Y:S01]  /*13e0*/  @!P0 IMAD.IADD R21, R21, 0x1, -R46 ;  /* 0x0000000115158824 */ /* 0x000fe200078e0a2e */
[----:B------:R-:W-:Y:S01]  /*13f0*/  ISETP.GE.AND P0, PT, R17, RZ, PT ;  /* 0x000000ff1100720c */ /* 0x000fe20003f06270 */
[----:B------:R-:W-:Y:S01]  /*1400*/  @!P2 IMAD.IADD R34, R34, 0x1, -R41 ;  /* 0x000000012222a824 */ /* 0x000fe200078e0a29 */
[----:B------:R-:W-:Y:S01]  /*1410*/  ISETP.GE.AND P2, PT, R16, RZ, PT ;  /* 0x000000ff1000720c */ /* 0x000fe20003f46270 */
[----:B------:R-:W-:Y:S01]  /*1420*/  IMAD.MOV.U32 R39, RZ, RZ, R21 ;  /* 0x000000ffff277224 */ /* 0x000fe200078e0015 */
[----:B------:R-:W-:Y:S01]  /*1430*/  LOP3.LUT R21, RZ, R29, RZ, 0x33, !PT ;  /* 0x0000001dff157212 */ /* 0x000fe200078e33ff */
[--C-:B------:R-:W-:Y:S01]  /*1440*/  @!P1 IMAD.IADD R37, R37, 0x1, -R41.reuse ;  /* 0x0000000125259824 */ /* 0x100fe200078e0a29 */
[----:B------:R-:W-:Y:S01]  /*1450*/  ISETP.GE.AND P1, PT, R15, RZ, PT ;  /* 0x000000ff0f00720c */ /* 0x000fe20003f26270 */
[----:B------:R-:W-:Y:S01]  /*1460*/  @!P5 IMAD.IADD R35, R35, 0x1, -R41 ;  /* 0x000000012323d824 */ /* 0x000fe200078e0a29 */
[----:B------:R-:W-:Y:S01]  /*1470*/  ISETP.GE.AND P5, PT, R14, RZ, PT ;  /* 0x000000ff0e00720c */ /* 0x000fe20003fa6270 */
[----:B------:R-:W-:Y:S01]  /*1480*/  @!P3 IMAD.MOV R39, RZ, RZ, -R39 ;  /* 0x000000ffff27b224 */ /* 0x000fe200078e0a27 */
[----:B------:R-:W-:Y:S01]  /*1490*/  @!P4 LOP3.LUT R39, RZ, R28, RZ, 0x33, !PT ;  /* 0x0000001cff27c212 */ /* 0x000fe200078e33ff */
[----:B------:R-:W-:Y:S01]  /*14a0*/  @!P6 IMAD.IADD R36, R36, 0x1, -R41 ;  /* 0x000000012424e824 */ /* 0x000fe200078e0a29 */
[----:B------:R-:W-:Y:S01]  /*14b0*/  ISETP.GE.AND P4, PT, R13, RZ, PT ;  /* 0x000000ff0d00720c */ /* 0x000fe20003f86270 */
[----:B------:R-:W-:Y:S01]  /*14c0*/  @!P0 IMAD.MOV R20, RZ, RZ, -R20 ;  /* 0x000000ffff148224 */ /* 0x000fe200078e0a14 */
[----:B------:R-:W-:Y:S01]  /*14d0*/  ISETP.GE.AND P0, PT, R11, RZ, PT ;  /* 0x000000ff0b00720c */ /* 0x000fe20003f06270 */
[----:B------:R-:W-:Y:S01]  /*14e0*/  @!P2 IMAD.MOV R22, RZ, RZ, -R22 ;  /* 0x000000ffff16a224 */ /* 0x000fe200078e0a16 */
[----:B------:R-:W-:Y:S01]  /*14f0*/  ISETP.GE.AND P3, PT, R12, RZ, PT ;  /* 0x000000ff0c00720c */ /* 0x000fe20003f66270 */
[----:B------:R-:W-:Y:S01]  /*1500*/  IMAD R39, R39, UR4, RZ ;  /* 0x0000000427277c24 */ /* 0x000fe2000f8e02ff */
[----:B------:R-:W-:Y:S01]  /*1510*/  ISETP.GE.AND P2, PT, R10, RZ, PT ;  /* 0x000000ff0a00720c */ /* 0x000fe20003f46270 */
[----:B------:R-:W-:Y:S01]  /*1520*/  @!P1 IMAD.MOV R23, RZ, RZ, -R23 ;  /* 0x000000ffff179224 */ /* 0x000fe200078e0a17 */
[----:B------:R-:W-:Y:S01]  /*1530*/  ISETP.GE.AND P1, PT, R9, RZ, PT ;  /* 0x000000ff0900720c */ /* 0x000fe20003f26270 */
[----:B------:R-:W-:Y:S01]  /*1540*/  @!P5 IMAD.MOV R24, RZ, RZ, -R24 ;  /* 0x000000ffff18d224 */ /* 0x000fe200078e0a18 */
[----:B------:R-:W-:Y:S01]  /*1550*/  ISETP.GE.AND P5, PT, R8, RZ, PT ;  /* 0x000000ff0800720c */ /* 0x000fe20003fa6270 */
[----:B------:R-:W-:Y:S01]  /*1560*/  ULDC UR4, c[0x0][0x240] ;  /* 0x0000900000047ab9 */ /* 0x000fe20000000800 */
[----:B------:R-:W-:Y:S01]  /*1570*/  LOP3.LUT R46, R66, 0x1c, RZ, 0xfc, !PT ;  /* 0x0000001c422e7812 */ /* 0x000fe200078efcff */
[----:B------:R-:W-:Y:S01]  /*1580*/  @!P4 IMAD.MOV R25, RZ, RZ, -R25 ;  /* 0x000000ffff19c224 */ /* 0x000fe200078e0a19 */
[----:B------:R-:W-:Y:S01]  /*1590*/  ISETP.GE.AND P4, PT, R7, RZ, PT ;  /* 0x000000ff0700720c */ /* 0x000fe20003f86270 */
        /* <DEDUP_REMOVED lines=10> */
[----:B------:R-:W-:Y:S01]  /*1640*/  IMAD R47, R47, R60, RZ ;  /* 0x0000003c2f2f7224 */ /* 0x000fe200078e02ff */
[----:B------:R-:W-:Y:S01]  /*1650*/  LOP3.LUT R41, R66, 0x12, RZ, 0xfc, !PT ;  /* 0x0000001242297812 */ /* 0x000fe200078efcff */
[----:B------:R-:W-:Y:S01]  /*1660*/  @!P4 IMAD.MOV R33, RZ, RZ, -R33 ;  /* 0x000000ffff21c224 */ /* 0x000fe200078e0a21 */
[----:B------:R-:W-:Y:S01]  /*1670*/  ISETP.NE.AND P4, PT, R29, RZ, PT ;  /* 0x000000ff1d00720c */ /* 0x000fe20003f85270 */
[----:B------:R-:W-:Y:S01]  /*1680*/  @!P0 IMAD.MOV R35, RZ, RZ, -R35 ;  /* 0x000000ffff238224 */ /* 0x000fe200078e0a23 */
[----:B------:R-:W-:Y:S01]  /*1690*/  LEA R74, P0, R39, UR6, 0x1 ;  /* 0x00000006274a7c11 */ /* 0x000fe2000f8008ff */
[----:B------:R-:W-:Y:S01]  /*16a0*/  @!P3 IMAD.MOV R34, RZ, RZ, -R34 ;  /* 0x000000ffff22b224 */ /* 0x000fe200078e0a22 */
[C---:B------:R-:W-:Y:S01]  /*16b0*/  SEL R20, R21.reuse, R20, !P4 ;  /* 0x0000001415147207 */ /* 0x040fe20006000000 */
[----:B------:R-:W-:Y:S01]  /*16c0*/  @!P2 IMAD.MOV R36, RZ, RZ, -R36 ;  /* 0x000000ffff24a224 */ /* 0x000fe200078e0a24 */
[C---:B------:R-:W-:Y:S01]  /*16d0*/  SEL R22, R21.reuse, R22, !P4 ;  /* 0x0000001615167207 */ /* 0x040fe20006000000 */
[----:B------:R-:W-:Y:S01]  /*16e0*/  @!P1 IMAD.MOV R37, RZ, RZ, -R37 ;  /* 0x000000ffff259224 */ /* 0x000fe200078e0a25 */
[C---:B------:R-:W-:Y:S01]  /*16f0*/  SEL R23, R21.reuse, R23, !P4 ;  /* 0x0000001715177207 */ /* 0x040fe20006000000 */
[----:B------:R-:W-:Y:S01]  /*1700*/  @!P5 IMAD.MOV R38, RZ, RZ, -R38 ;  /* 0x000000ffff26d224 */ /* 0x000fe200078e0a26 */
[C---:B------:R-:W-:Y:S01]  /*1710*/  SEL R24, R21.reuse, R24, !P4 ;  /* 0x0000001815187207 */ /* 0x040fe20006000000 */
[----:B------:R-:W-:Y:S01]  /*1720*/  IMAD R20, R20, UR4, RZ ;  /* 0x0000000414147c24 */ /* 0x000fe2000f8e02ff */
[C---:B------:R-:W-:Y:S01]  /*1730*/  SEL R25, R21.reuse, R25, !P4 ;  /* 0x0000001915197207 */ /* 0x040fe20006000000 */
[----:B------:R-:W-:Y:S01]  /*1740*/  IMAD R22, R22, UR4, RZ ;  /* 0x0000000416167c24 */ /* 0x000fe2000f8e02ff */
[----:B------:R-:W-:Y:S01]  /*1750*/  SEL R26, R21, R26, !P4 ;  /* 0x0000001a151a7207 */ /* 0x000fe20006000000 */
[----:B------:R-:W-:Y:S01]  /*1760*/  IMAD R23, R23, UR4, RZ ;  /* 0x0000000417177c24 */ /* 0x000fe2000f8e02ff */
[C---:B------:R-:W-:Y:S01]  /*1770*/  SEL R27, R21.reuse, R27, !P4 ;  /* 0x0000001b151b7207 */ /* 0x040fe20006000000 */
[----:B------:R-:W-:Y:S01]  /*1780*/  IMAD R24, R24, UR4, RZ ;  /* 0x0000000418187c24 */ /* 0x000fe2000f8e02ff */
[----:B------:R-:W-:Y:S01]  /*1790*/  SEL R30, R21, R30, !P4 ;  /* 0x0000001e151e7207 */ /* 0x000fe20006000000 */
[----:B------:R-:W-:Y:S01]  /*17a0*/  IMAD R25, R25, UR4, RZ ;  /* 0x0000000419197c24 */ /* 0x000fe2000f8e02ff */
[----:B------:R-:W-:Y:S01]  /*17b0*/  SEL R31, R21, R31, !P4 ;  /* 0x0000001f151f7207 */ /* 0x000fe20006000000 */
[----:B------:R-:W-:Y:S01]  /*17c0*/  IMAD R26, R26, UR4, RZ ;  /* 0x000000041a1a7c24 */ /* 0x000fe2000f8e02ff */
[----:B------:R-:W-:Y:S01]  /*17d0*/  LEA.HI.X.SX32 R75, R39, UR7, 0x1, P0 ;  /* 0x00000007274b7c11 */ /* 0x000fe200080f0eff */
[----:B------:R-:W-:Y:S01]  /*17e0*/  ULDC.64 UR6, c[0x0][0x218] ;  /* 0x0000860000067ab9 */ /* 0x000fe20000000a00 */
[----:B------:R-:W-:Y:S01]  /*17f0*/  SEL R32, R21, R32, !P4 ;  /* 0x0000002015207207 */ /* 0x000fe20006000000 */
        /* <DEDUP_REMOVED lines=13> */
[----:B------:R-:W-:Y:S01]  /*18d0*/  LEA R108, P2, R20, UR6, 0x1 ;  /* 0x00000006146c7c11 */ /* 0x000fe2000f8408ff */
[----:B------:R-:W-:Y:S01]  /*18e0*/  IMAD R36, R36, UR4, RZ ;  /* 0x0000000424247c24 */ /* 0x000fe2000f8e02ff */
[----:B------:R-:W-:Y:S01]  /*18f0*/  LEA R106, P1, R22, UR6, 0x1 ;  /* 0x00000006166a7c11 */ /* 0x000fe2000f8208ff */
[----:B------:R-:W-:Y:S01]  /*1900*/  IMAD R37, R37, UR4, RZ ;  /* 0x0000000425257c24 */ /* 0x000fe2000f8e02ff */
[----:B------:R-:W-:Y:S01]  /*1910*/  LEA.HI.X.SX32 R109, R20, UR7, 0x1, P2 ;  /* 0x00000007146d7c11 */ /* 0x000fe200090f0eff */
[----:B------:R-:W-:Y:S01]  /*1920*/  IMAD R21, R21, UR4, RZ ;  /* 0x0000000415157c24 */ /* 0x000fe2000f8e02ff */
[----:B------:R-:W-:Y:S01]  /*1930*/  LEA.HI.X.SX32 R107, R22, UR7, 0x1, P1 ;  /* 0x00000007166b7c11 */ /* 0x000fe200088f0eff */
[----:B------:R-:W-:Y:S01]  /*1940*/  UMOV UR4, URZ ;  /* 0x0000003f00047c82 */ /* 0x000fe20008000000 */
[----:B------:R-:W-:Y:S01]  /*1950*/  LEA R104, P0, R23, UR6, 0x1 ;  /* 0x0000000617687c11 */ /* 0x000fe2000f8008ff */
[----:B------:R-:W-:Y:S01]  /*1960*/  UIADD3.X UR9, UR4, 0x40000040, URZ, UP0, !UPT ;  /* 0x4000004004097890 */ /* 0x000fe200087fe43f */
[----:B------:R-:W-:Y:S01]  /*1970*/  LEA R102, P4, R24, UR6, 0x1 ;  /* 0x0000000618667c11 */ /* 0x000fe2000f8808ff */
[-C--:B------:R-:W-:Y:S01]  /*1980*/  IMAD R46, R46, R60.reuse, RZ ;  /* 0x0000003c2e2e7224 */ /* 0x080fe200078e02ff */
        /* <DEDUP_REMOVED lines=10> */
[----:B------:R-:W-:Y:S01]  /*1a30*/  LEA.HI.X.SX32 R105, R23, UR7, 0x1, P0 ;  /* 0x0000000717697c11 */ /* 0x000fe200080f0eff */
        /* <DEDUP_REMOVED lines=13> */
[----:B------:R-:W-:Y:S01]  /*1b10*/  LEA R96, P0, R32, UR6, 0x1 ;  /* 0x0000000620607c11 */ /* 0x000fe2000f8008ff */
[----:B------:R-:W-:Y:S01]  /*1b20*/  IMAD R61, R61, R60, RZ ;  /* 0x0000003c3d3d7224 */ /* 0x000fe200078e02ff */
[----:B------:R-:W-:Y:S01]  /*1b30*/  LEA R90, P4, R33, UR6, 0x1 ;  /* 0x00000006215a7c11 */ /* 0x000fe2000f8808ff */
[----:B---3--:R-:W-:Y:S01]  /*1b40*/  IMAD R59, R59, R58, RZ ;  /* 0x0000003a3b3b7224 */ /* 0x008fe200078e02ff */
[----:B------:R-:W-:-:S02]  /*1b50*/  LEA R116, P6, R34, UR6, 0x1 ;  /* 0x0000000622747c11 */ /* 0x000fc4000f8c08ff */
[----:B------:R-:W-:Y:S02]  /*1b60*/  CS2R R24, SRZ ;  /* 0x0000000000187805 */ /* 0x000fe4000001ff00 */
[----:B------:R-:W-:Y:S02]  /*1b70*/  LEA R114, P5, R35, UR6, 0x1 ;  /* 0x0000000623727c11 */ /* 0x000fe4000f8a08ff */
[----:B------:R-:W-:Y:S02]  /*1b80*/  CS2R R26, SRZ ;  /* 0x00000000001a7805 */ /* 0x000fe4000001ff00 */
[----:B------:R-:W-:Y:S02]  /*1b90*/  LEA R92, P3, R36, UR6, 0x1 ;  /* 0x00000006245c7c11 */ /* 0x000fe4000f8608ff */
[----:B------:R-:W-:Y:S02]  /*1ba0*/  CS2R R28, SRZ ;  /* 0x00000000001c7805 */ /* 0x000fe4000001ff00 */
[----:B------:R-:W-:-:S02]  /*1bb0*/  LEA R120, P2, R37, UR6, 0x1 ;  /* 0x0000000625787c11 */ /* 0x000fc4000f8408ff */
[----:B------:R-:W-:Y:S02]  /*1bc0*/  CS2R R30, SRZ ;  /* 0x00000000001e7805 */ /* 0x000fe4000001ff00 */
[C---:B------:R-:W-:Y:S01]  /*1bd0*/  LEA R118, P1, R21.reuse, UR6, 0x1 ;  /* 0x0000000615767c11 */ /* 0x040fe2000f8208ff */
[----:B------:R-:W-:Y:S01]  /*1be0*/  UIADD3 UR6, UR12, 0x2000, URZ ;  /* 0x000020000c067890 */ /* 0x000fe2000fffe03f */
[C---:B------:R-:W-:Y:S02]  /*1bf0*/  LOP3.LUT R20, R66.reuse, 0x28, RZ, 0xfc, !PT ;  /* 0x0000002842147812 */ /* 0x040fe400078efcff */
[----:B------:R-:W-:Y:S02]  /*1c00*/  CS2R R38, SRZ ;  /* 0x0000000000267805 */ /* 0x000fe4000001ff00 */
[----:B------:R-:W-:Y:S01]  /*1c10*/  LEA.HI.X.SX32 R119, R21, UR7, 0x1, P1 ;  /* 0x0000000715777c11 */ /* 0x000fe200088f0eff */
[----:B------:R-:W-:Y:S01]  /*1c20*/  USHF.R.U32.HI UR6, URZ, 0x4, UR6 ;  /* 0x000000043f067899 */ /* 0x000fe20008011606 */
[----:B------:R-:W-:Y:S01]  /*1c30*/  LOP3.LUT R21, R66, 0x30, RZ, 0xfc, !PT ;  /* 0x0000003042157812 */ /* 0x000fe200078efcff */
[-C--:B------:R-:W-:Y:S01]  /*1c40*/  IMAD R20, R20, R60.reuse, RZ ;  /* 0x0000003c14147224 */ /* 0x080fe200078e02ff */
[C---:B------:R-:W-:Y:S01]  /*1c50*/  LOP3.LUT R44, R66.reuse, 0x10, RZ, 0xfc, !PT ;  /* 0x00000010422c7812 */ /* 0x040fe200078efcff */
[----:B------:R-:W-:Y:S01]  /*1c60*/  USGXT.U32 UR6, UR6, 0xe ;  /* 0x0000000e0606789a */ /* 0x000fe20008000000 */
[C---:B------:R-:W-:Y:S01]  /*1c70*/  LOP3.LUT R22, R66.reuse, 0xc, RZ, 0xfc, !PT ;  /* 0x0000000c42167812 */ /* 0x040fe200078efcff */
[-C--:B------:R-:W-:Y:S01]  /*1c80*/  IMAD R21, R21, R60.reuse, RZ ;  /* 0x0000003c15157224 */ /* 0x080fe200078e02ff */
[----:B------:R-:W-:Y:S01]  /*1c90*/  LOP3.LUT R23, R66, 0xa, RZ, 0xfc, !PT ;  /* 0x0000000a42177812 */ /* 0x000fe200078efcff */
[----:B------:R-:W-:Y:S01]  /*1ca0*/  UIADD3 UR10, UP0, UR6, 0x2, URZ ;  /* 0x00000002060a7890 */ /* 0x000fe2000ff1e03f */
[----:B------:R-:W-:Y:S01]  /*1cb0*/  LEA.HI.X.SX32 R97, R32, UR7, 0x1, P0 ;  /* 0x0000000720617c11 */ /* 0x000fe200080f0eff */
[-C--:B------:R-:W-:Y:S01]  /*1cc0*/  IMAD R44, R44, R60.reuse, RZ ;  /* 0x0000003c2c2c7224 */ /* 0x080fe200078e02ff */
[----:B------:R-:W-:Y:S01]  /*1cd0*/  LEA.HI.X.SX32 R91, R33, UR7, 0x1, P4 ;  /* 0x00000007215b7c11 */ /* 0x000fe2000a0f0eff */
[-C--:B------:R-:W-:Y:S01]  /*1ce0*/  IMAD R22, R22, R60.reuse, RZ ;  /* 0x0000003c16167224 */ /* 0x080fe200078e02ff */
[----:B------:R-:W-:Y:S01]  /*1cf0*/  LEA.HI.X.SX32 R117, R34, UR7, 0x1, P6 ;  /* 0x0000000722757c11 */ /* 0x000fe2000b0f0eff */
[-C--:B------:R-:W-:Y:S01]  /*1d00*/  IMAD R23, R23, R60.reuse, RZ ;  /* 0x0000003c17177224 */ /* 0x080fe200078e02ff */
[----:B------:R-:W-:Y:S01]  /*1d10*/  LEA.HI.X.SX32 R115, R35, UR7, 0x1, P5 ;  /* 0x0000000723737c11 */ /* 0x000fe2000a8f0eff */
[----:B------:R-:W-:Y:S01]  /*1d20*/  IMAD R66, R66, R60, RZ ;  /* 0x0000003c42427224 */ /* 0x000fe200078e02ff */
[----:B------:R-:W-:Y:S01]  /*1d30*/  LEA.HI.X.SX32 R93, R36, UR7, 0x1, P3 ;  /* 0x00000007245d7c11 */ /* 0x000fe200098f0eff */
[----:B------:R-:W-:Y:S01]  /*1d40*/  UIADD3.X UR11, UR5, 0x40000040, URZ, UP0, !UPT ;  /* 0x40000040050b7890 */ /* 0x000fe200087fe43f */
[----:B------:R-:W-:-:S02]  /*1d50*/  LEA.HI.X.SX32 R145, R37, UR7, 0x1, P2 ;  /* 0x0000000725917c11 */ /* 0x000fc400090f0eff */
[----:B------:R-:W-:Y:S02]  /*1d60*/  CS2R R32, SRZ ;  /* 0x0000000000207805 */ /* 0x000fe4000001ff00 */
[----:B------:R-:W-:Y:S02]  /*1d70*/  CS2R R34, SRZ ;  /* 0x0000000000227805 */ /* 0x000fe4000001ff00 */
[----:B------:R-:W-:Y:S01]  /*1d80*/  CS2R R36, SRZ ;  /* 0x0000000000247805 */ /* 0x000fe2000001ff00 */
[----:B------:R-:W-:Y:S01]  /*1d90*/  IMAD.SHL.U32 R60, R60, 0x40, RZ ;  /* 0x000000403c3c7824 */ /* 0x000fe200078e00ff */
[----:B------:R-:W-:Y:S01]  /*1da0*/  SHF.R.S32.HI R52, RZ, 0x6, R52 ;  /* 0x00000006ff347819 */ /* 0x000fe20000011434 */
[----:B------:R-:W-:Y:S01]  /*1db0*/  IMAD.SHL.U32 R58, R58, 0x40, RZ ;  /* 0x000000403a3a7824 */ /* 0x000fe200078e00ff */
[C---:B------:R-:W-:Y:S01]  /*1dc0*/  LOP3.LUT R57, R19.reuse, 0x20, RZ, 0x3c, !PT ;  /* 0x0000002013397812 */ /* 0x040fe200078e3cff */
[----:B------:R-:W-:Y:S01]  /*1dd0*/  UIADD3.64 UR16, UR8, 0x80, URZ ;  /* 0x0000008008107897 */ /* 0x000fe2000fffe03f */
[C---:B------:R-:W-:Y:S01]  /*1de0*/  LOP3.LUT R56, R19.reuse, 0x40, RZ, 0x3c, !PT ;  /* 0x0000004013387812 */ /* 0x040fe200078e3cff */
[----:B------:R-:W-:Y:S01]  /*1df0*/  UIADD3.64 UR20, UR8, 0x100, URZ ;  /* 0x0000010008147897 */ /* 0x000fe2000fffe03f */
[----:B------:R-:W-:Y:S01]  /*1e00*/  LOP3.LUT R55, R19, 0x60, RZ, 0x3c, !PT ;  /* 0x0000006013377812 */ /* 0x000fe200078e3cff */
[----:B------:R-:W-:-:S02]  /*1e10*/  UIADD3.64 UR18, UR10, 0x2, URZ ;  /* 0x000000020a127897 */ /* 0x000fc4000fffe03f */
[----:B------:R-:W-:-:S12]  /*1e20*/  UIADD3.64 UR22, UR10, 0x4, URZ ;  /* 0x000000040a167897 */ /* 0x000fd8000fffe03f */
.L_x_1:
[----:B------:R-:W-:Y:S01]  /*1e30*/  LEA.HI R40, R0, 0xe, RZ, 0x1a ;  /* 0x0000000e00287811 */ /* 0x000fe200078fd0ff */
[----:B------:R-:W-:Y:S01]  /*1e40*/  IMAD.WIDE R82, R61, 0x2, R74 ;  /* 0x000000023d527825 */ /* 0x000fe200078e024a */
[----:B------:R-:W-:Y:S02]  /*1e50*/  SHF.R.U32.HI R86, RZ, 0x6, R0 ;  /* 0x00000006ff567819 */ /* 0x000fe40000011600 */
[----:B------:R-:W-:Y:S01]  /*1e60*/  ISETP.GE.AND P2, PT, R40, UR14, PT ;  /* 0x0000000e28007c0c */ /* 0x000fe2000bf46270 */
[----:B------:R-:W-:Y:S01]  /*1e70*/  IMAD.WIDE R84, R62, 0x2, R74 ;  /* 0x000000023e547825 */ /* 0x000fe200078e024a */
[C---:B------:R-:W-:Y:S02]  /*1e80*/  LEA.HI R40, R0.reuse, 0x3e, RZ, 0x1a ;  /* 0x0000003e00287811 */ /* 0x040fe400078fd0ff */
[C---:B------:R-:W-:Y:S02]  /*1e90*/  LEA.HI R76, R0.reuse, 0x1e, RZ, 0x1a ;  /* 0x0000001e004c7811 */ /* 0x040fe400078fd0ff */
[----:B------:R-:W-:-:S02]  /*1ea0*/  LEA.HI R77, R0, 0x2e, RZ, 0x1a ;  /* 0x0000002e004d7811 */ /* 0x000fc400078fd0ff */
[----:B------:R-:W-:Y:S02]  /*1eb0*/  ISETP.GE.AND P5, PT, R40, UR14, PT ;  /* 0x0000000e28007c0c */ /* 0x000fe4000bfa6270 */
[----:B------:R-:W-:Y:S02]  /*1ec0*/  SGXT.U32 R86, R86, 0x1 ;  /* 0x000000015656781a */ /* 0x000fe40000000000 */
[----:B------:R-:W-:Y:S02]  /*1ed0*/  ISETP.GE.AND P3, PT, R76, UR14, PT ;  /* 0x0000000e4c007c0c */ /* 0x000fe4000bf66270 */
[----:B------:R-:W-:Y:S02]  /*1ee0*/  PRMT R138, RZ, 0x7610, R138 ;  /* 0x00007610ff8a7816 */ /* 0x000fe4000000008a */
[----:B------:R-:W-:Y:S02]  /*1ef0*/  ISETP.GE.AND P4, PT, R77, UR14, PT ;  /* 0x0000000e4d007c0c */ /* 0x000fe4000bf86270 */
[----:B------:R-:W-:-:S02]  /*1f00*/  LOP3.LUT R40, R86, 0x2, RZ, 0xfc, !PT ;  /* 0x0000000256287812 */ /* 0x000fc400078efcff */
[----:B------:R-:W-:Y:S01]  /*1f10*/  LOP3.LUT R78, R0, 0x3f, RZ, 0xc0, !PT ;  /* 0x0000003f004e7812 */ /* 0x000fe200078ec0ff */
[----:B------:R0:W2:Y:S01]  /*1f20*/  @!P2 LDG.E.U16 R138, desc[UR24][R82.64] ;  /* 0x00000018528aa981 */ /* 0x0000a2000c1e1500 */
[----:B------:R-:W-:Y:S01]  /*1f30*/  ISETP.GE.AND P1, PT, R86, UR14, PT ;  /* 0x0000000e56007c0c */ /* 0x000fe2000bf26270 */
[----:B------:R-:W-:Y:S01]  /*1f40*/  IMAD.WIDE R80, R64, 0x2, R74 ;  /* 0x0000000240507825 */ /* 0x000fe200078e024a */
[----:B------:R-:W-:Y:S02]  /*1f50*/  PRMT R126, RZ, 0x7610, R126 ;  /* 0x00007610ff7e7816 */ /* 0x000fe4000000007e */
[----:B------:R-:W-:Y:S02]  /*1f60*/  PRMT R134, RZ, 0x7610, R134 ;  /* 0x00007610ff867816 */ /* 0x000fe40000000086 */
[----:B------:R-:W-:Y:S02]  /*1f70*/  ISETP.GE.AND P2, PT, R40, UR14, PT ;  /* 0x0000000e28007c0c */ /* 0x000fe4000bf46270 */
[----:B------:R-:W-:Y:S01]  /*1f80*/  ISETP.GE.AND P0, PT, R78, UR14, PT ;  /* 0x0000000e4e007c0c */ /* 0x000fe2000bf06270 */
[----:B------:R-:W-:Y:S01]  /*1f90*/  IMAD.WIDE R78, R63, 0x2, R74 ;  /* 0x000000023f4e7825 */ /* 0x000fe200078e024a */
[----:B------:R-:W-:Y:S01]  /*1fa0*/  PRMT R130, RZ, 0x7610, R130 ;  /* 0x00007610ff827816 */ /* 0x000fe20000000082 */
[----:B------:R-:W3:Y:S01]  /*1fb0*/  @!P5 LDG.E.U16 R126, desc[UR24][R80.64] ;  /* 0x00000018507ed981 */ /* 0x000ee2000c1e1500 */
[----:B------:R-:W-:-:S02]  /*1fc0*/  LOP3.LUT R87, R86, 0x4, RZ, 0xfc, !PT ;  /* 0x0000000456577812 */ /* 0x000fc400078efcff */
[----:B0-----:R-:W-:Y:S01]  /*1fd0*/  LOP3.LUT R82, R86, 0xa, RZ, 0xfc, !PT ;  /* 0x0000000a56527812 */ /* 0x001fe200078efcff */
[----:B------:R-:W4:Y:S01]  /*1fe0*/  @!P3 LDG.E.U16 R134, desc[UR24][R84.64] ;  /* 0x000000185486b981 */ /* 0x000f22000c1e1500 */
[----:B------:R-:W-:Y:S01]  /*1ff0*/  PRMT R110, RZ, 0x7610, R110 ;  /* 0x00007610ff6e7816 */ /* 0x000fe2000000006e */
[----:B------:R-:W-:Y:S01]  /*2000*/  IMAD.WIDE R76, R66, 0x2, R74 ;  /* 0x00000002424c7825 */ /* 0x000fe200078e024a */
[----:B------:R-:W-:Y:S01]  /*2010*/  ISETP.GE.AND P5, PT, R87, UR14, PT ;  /* 0x0000000e57007c0c */ /* 0x000fe2000bfa6270 */
[----:B------:R0:W5:Y:S01]  /*2020*/  @!P4 LDG.E.U16 R130, desc[UR24][R78.64] ;  /* 0x000000184e82c981 */ /* 0x000162000c1e1500 */
[----:B------:R-:W-:Y:S02]  /*2030*/  LOP3.LUT R88, R86, 0x6, RZ, 0xfc, !PT ;  /* 0x0000000656587812 */ /* 0x000fe400078efcff */
[----:B------:R-:W-:Y:S01]  /*2040*/  PRMT R156, RZ, 0x7610, R156 ;  /* 0x00007610ff9c7816 */ /* 0x000fe2000000009c */
[----:B------:R-:W2:Y:S01]  /*2050*/  @!P1 LDG.E.U16 R110, desc[UR24][R76.64] ;  /* 0x000000184c6e9981 */ /* 0x000ea2000c1e1500 */
[----:B------:R-:W-:-:S02]  /*2060*/  ISETP.GE.AND P3, PT, R82, UR14, PT ;  /* 0x0000000e52007c0c */ /* 0x000fc4000bf66270 */
[----:B------:R-:W-:Y:S01]  /*2070*/  LOP3.LUT R40, R86, 0x8, RZ, 0xfc, !PT ;  /* 0x0000000856287812 */ /* 0x000fe200078efcff */
[--C-:B0-----:R-:W-:Y:S01]  /*2080*/  IMAD.WIDE R78, R65, 0x2, R74.reuse ;  /* 0x00000002414e7825 */ /* 0x101fe200078e024a */
[----:B------:R-:W-:Y:S02]  /*2090*/  ISETP.GE.AND P4, PT, R88, UR14, PT ;  /* 0x0000000e58007c0c */ /* 0x000fe4000bf86270 */
[----:B------:R-:W-:Y:S01]  /*20a0*/  LOP3.LUT R83, R86, 0xc, RZ, 0xfc, !PT ;  /* 0x0000000c56537812 */ /* 0x000fe200078efcff */
[----:B------:R-:W-:Y:S01]  /*20b0*/  IMAD.WIDE R80, R67, 0x2, R74 ;  /* 0x0000000243507825 */ /* 0x000fe200078e024a */
[----:B------:R-:W-:Y:S01]  /*20c0*/  PRMT R133, RZ, 0x7610, R133 ;  /* 0x00007610ff857816 */ /* 0x000fe20000000085 */
[----:B------:R0:W3:Y:S01]  /*20d0*/  @!P2 LDG.E.U16 R156, desc[UR24][R78.64] ;  /* 0x000000184e9ca981 */ /* 0x0000e2000c1e1500 */
[----:B------:R-:W-:Y:S02]  /*20e0*/  ISETP.GE.AND P1, PT, R40, UR14, PT ;  /* 0x0000000e28007c0c */ /* 0x000fe4000bf26270 */
[----:B------:R-:W-:-:S02]  /*20f0*/  ISETP.GE.AND P2, PT, R83, UR14, PT ;  /* 0x0000000e53007c0c */ /* 0x000fc4000bf46270 */
[----:B------:R-:W-:Y:S01]  /*2100*/  PRMT R154, RZ, 0x7610, R154 ;  /* 0x00007610ff9a7816 */ /* 0x000fe2000000009a */
[----:B------:R1:W4:Y:S01]  /*2110*/  @!P5 LDG.E.U16 R133, desc[UR24][R80.64] ;  /* 0x000000185085d981 */ /* 0x000322000c1e1500 */
[C---:B------:R-:W-:Y:S01]  /*2120*/  LOP3.LUT R82, R86.reuse, 0x10, RZ, 0xfc, !PT ;  /* 0x0000001056527812 */ /* 0x040fe200078efcff */
[----:B0-----:R-:W-:Y:S01]  /*2130*/  IMAD.WIDE R78, R23, 0x2, R74 ;  /* 0x00000002174e7825 */ /* 0x001fe200078e024a */
[----:B------:R-:W-:Y:S02]  /*2140*/  PRMT R140, RZ, 0x7610, R140 ;  /* 0x00007610ff8c7816 */ /* 0x000fe4000000008c */
[----:B------:R-:W-:Y:S01]  /*2150*/  LOP3.LUT R87, R86, 0x14, RZ, 0xfc, !PT ;  /* 0x0000001456577812 */ /* 0x000fe200078efcff */
[----:B------:R-:W-:Y:S01]  /*2160*/  IMAD.WIDE R76, R68, 0x2, R74 ;  /* 0x00000002444c7825 */ /* 0x000fe200078e024a */
[----:B------:R-:W-:Y:S01]  /*2170*/  PRMT R40, RZ, 0x7610, R40 ;  /* 0x00007610ff287816 */ /* 0x000fe20000000028 */
[----:B------:R-:W5:Y:S01]  /*2180*/  @!P3 LDG.E.U16 R154, desc[UR24][R78.64] ;  /* 0x000000184e9ab981 */ /* 0x000f62000c1e1500 */
[----:B------:R-:W-:Y:S01]  /*2190*/  ISETP.GE.AND P5, PT, R82, UR14, PT ;  /* 0x0000000e52007c0c */ /* 0x000fe2000bfa6270 */
[----:B------:R-:W-:Y:S01]  /*21a0*/  IMAD.WIDE R84, R69, 0x2, R74 ;  /* 0x0000000245547825 */ /* 0x000fe200078e024a */
[----:B------:R-:W-:Y:S01]  /*21b0*/  PRMT R131, RZ, 0x7610, R131 ;  /* 0x00007610ff837816 */ /* 0x000fe20000000083 */
[----:B------:R0:W4:Y:S01]  /*21c0*/  @!P4 LDG.E.U16 R140, desc[UR24][R76.64] ;  /* 0x000000184c8cc981 */ /* 0x000122000c1e1500 */
[----:B------:R-:W-:Y:S01]  /*21d0*/  ISETP.GE.AND P3, PT, R87, UR14, PT ;  /* 0x0000000e57007c0c */ /* 0x000fe2000bf66270 */
[----:B-1----:R-:W-:Y:S01]  /*21e0*/  IMAD.WIDE R80, R22, 0x2, R74 ;  /* 0x0000000216507825 */ /* 0x002fe200078e024a */
[C---:B------:R-:W-:Y:S01]  /*21f0*/  LOP3.LUT R83, R86.reuse, 0x12, RZ, 0xfc, !PT ;  /* 0x0000001256537812 */ /* 0x040fe200078efcff */
[----:B------:R1:W3:Y:S01]  /*2200*/  @!P1 LDG.E.U16 R40, desc[UR24][R84.64] ;  /* 0x0000001854289981 */ /* 0x0002e2000c1e1500 */
[----:B------:R-:W-:-:S02]  /*2210*/  LOP3.LUT R82, R86, 0x28, RZ, 0xfc, !PT ;  /* 0x0000002856527812 */ /* 0x000fc400078efcff */
[----:B------:R-:W-:Y:S01]  /*2220*/  ISETP.GE.AND P4, PT, R83, UR14, PT ;  /* 0x0000000e53007c0c */ /* 0x000fe2000bf86270 */
[----:B------:R1:W4:Y:S01]  /*2230*/  @!P2 LDG.E.U16 R131, desc[UR24][R80.64] ;  /* 0x000000185083a981 */ /* 0x000322000c1e1500 */
[----:B0-----:R-:W-:Y:S02]  /*2240*/  LOP3.LUT R76, R86, 0x16, RZ, 0xfc, !PT ;  /* 0x00000016564c7812 */ /* 0x001fe400078efcff */
[----:B------:R-:W-:Y:S01]  /*2250*/  ISETP.GE.AND P1, PT, R82, UR14, PT ;  /* 0x0000000e52007c0c */ /* 0x000fe2000bf26270 */
[----:B------:R-:W-:Y:S01]  /*2260*/  IMAD.WIDE R82, R44, 0x2, R74 ;  /* 0x000000022c527825 */ /* 0x000fe200078e024a */
[----:B------:R-:W-:Y:S02]  /*2270*/  PRMT R137, RZ, 0x7610, R137 ;  /* 0x00007610ff897816 */ /* 0x000fe40000000089 */
[----:B------:R-:W-:Y:S01]  /*2280*/  ISETP.GE.AND P2, PT, R76, UR14, PT ;  /* 0x0000000e4c007c0c */ /* 0x000fe2000bf46270 */
[----:B-1----:R-:W-:Y:S01]  /*2290*/  IMAD.WIDE R84, R42, 0x2, R74 ;  /* 0x000000022a547825 */ /* 0x002fe200078e024a */
[----:B------:R-:W-:-:S02]  /*22a0*/  PRMT R129, RZ, 0x7610, R129 ;  /* 0x00007610ff817816 */ /* 0x000fc40000000081 */
[C---:B------:R-:W-:Y:S01]  /*22b0*/  LOP3.LUT R87, R86.reuse, 0x18, RZ, 0xfc, !PT ;  /* 0x0000001856577812 */ /* 0x040fe200078efcff */
[----:B------:R-:W5:Y:S01]  /*22c0*/  @!P5 LDG.E.U16 R137, desc[UR24][R82.64] ;  /* 0x000000185289d981 */ /* 0x000f62000c1e1500 */
[----:B------:R-:W-:Y:S01]  /*22d0*/  LOP3.LUT R78, R86, 0x1c, RZ, 0xfc, !PT ;  /* 0x0000001c564e7812 */ /* 0x000fe200078efcff */
[----:B------:R-:W-:Y:S01]  /*22e0*/  IMAD.WIDE R76, R41, 0x2, R74 ;  /* 0x00000002294c7825 */ /* 0x000fe200078e024a */
[----:B------:R-:W-:Y:S01]  /*22f0*/  PRMT R152, RZ, 0x7610, R152 ;  /* 0x00007610ff987816 */ /* 0x000fe20000000098 */
[----:B------:R-:W4:Y:S01]  /*2300*/  @!P3 LDG.E.U16 R129, desc[UR24][R84.64] ;  /* 0x000000185481b981 */ /* 0x000f22000c1e1500 */
[----:B------:R-:W-:Y:S02]  /*2310*/  ISETP.GE.AND P5, PT, R87, UR14, PT ;  /* 0x0000000e57007c0c */ /* 0x000fe4000bfa6270 */
[----:B------:R-:W-:Y:S01]  /*2320*/  ISETP.GE.AND P3, PT, R78, UR14, PT ;  /* 0x0000000e4e007c0c */ /* 0x000fe2000bf66270 */
[----:B------:R-:W-:Y:S01]  /*2330*/  IMAD.WIDE R78, R43, 0x2, R74 ;  /* 0x000000022b4e7825 */ /* 0x000fe200078e024a */
[----:B------:R-:W-:Y:S01]  /*2340*/  PRMT R136, RZ, 0x7610, R136 ;  /* 0x00007610ff887816 */ /* 0x000fe20000000088 */
[----:B------:R0:W4:Y:S01]  /*2350*/  @!P4 LDG.E.U16 R152, desc[UR24][R76.64] ;  /* 0x000000184c98c981 */ /* 0x000122000c1e1500 */
[----:B------:R-:W-:-:S02]  /*2360*/  LOP3.LUT R88, R86, 0x1a, RZ, 0xfc, !PT ;  /* 0x0000001a56587812 */ /* 0x000fc400078efcff */
[----:B------:R-:W-:Y:S01]  /*2370*/  LOP3.LUT R87, R86, 0x20, RZ, 0xfc, !PT ;  /* 0x0000002056577812 */ /* 0x000fe200078efcff */
[----:B------:R-:W-:Y:S01]  /*2380*/  IMAD.WIDE R80, R48, 0x2, R74 ;  /* 0x0000000230507825 */ /* 0x000fe200078e024a */
[----:B------:R-:W-:Y:S01]  /*2390*/  ISETP.GE.AND P4, PT, R88, UR14, PT ;  /* 0x0000000e58007c0c */ /* 0x000fe2000bf86270 */
[----:B------:R1:W4:Y:S01]  /*23a0*/  @!P2 LDG.E.U16 R136, desc[UR24][R78.64] ;  /* 0x000000184e88a981 */ /* 0x000322000c1e1500 */
[----:B------:R-:W-:Y:S02]  /*23b0*/  PRMT R135, RZ, 0x7610, R135 ;  /* 0x00007610ff877816 */ /* 0x000fe40000000087 */
[----:B------:R-:W-:Y:S02]  /*23c0*/  ISETP.GE.AND P2, PT, R87, UR14, PT ;  /* 0x0000000e57007c0c */ /* 0x000fe4000bf46270 */
[----:B0-----:R-:W-:Y:S02]  /*23d0*/  LOP3.LUT R76, R86, 0x22, RZ, 0xfc, !PT ;  /* 0x00000022564c7812 */ /* 0x001fe400078efcff */
[----:B------:R0:W4:Y:S01]  /*23e0*/  @!P5 LDG.E.U16 R135, desc[UR24][R80.64] ;  /* 0x000000185087d981 */ /* 0x000122000c1e1500 */
[----:B------:R-:W-:Y:S01]  /*23f0*/  PRMT R150, RZ, 0x7610, R150 ;  /* 0x00007610ff967816 */ /* 0x000fe20000000096 */
[----:B------:R-:W-:Y:S01]  /*2400*/  IMAD.WIDE R82, R45, 0x2, R74 ;  /* 0x000000022d527825 */ /* 0x000fe200078e024a */
[----:B------:R-:W-:-:S02]  /*2410*/  ISETP.GE.AND P5, PT, R76, UR14, PT ;  /* 0x0000000e4c007c0c */ /* 0x000fc4000bfa6270 */
[----:B------:R-:W-:Y:S01]  /*2420*/  PRMT R127, RZ, 0x7610, R127 ;  /* 0x00007610ff7f7816 */ /* 0x000fe2000000007f */
[----:B------:R-:W-:Y:S01]  /*2430*/  IMAD.WIDE R76, R46, 0x2, R74 ;  /* 0x000000022e4c7825 */ /* 0x000fe200078e024a */
[----:B------:R-:W-:Y:S01]  /*2440*/  PRMT R164, RZ, 0x7610, R164 ;  /* 0x00007610ffa47816 */ /* 0x000fe200000000a4 */
[----:B------:R0:W4:Y:S01]  /*2450*/  @!P4 LDG.E.U16 R150, desc[UR24][R82.64] ;  /* 0x000000185296c981 */ /* 0x000122000c1e1500 */
[C---:B------:R-:W-:Y:S01]  /*2460*/  LOP3.LUT R87, R86.reuse, 0x24, RZ, 0xfc, !PT ;  /* 0x0000002456577812 */ /* 0x040fe200078efcff */
[----:B------:R-:W-:Y:S01]  /*2470*/  IMAD.WIDE R84, R47, 0x2, R74 ;  /* 0x000000022f547825 */ /* 0x000fe200078e024a */
[C---:B------:R-:W-:Y:S01]  /*2480*/  LOP3.LUT R88, R86.reuse, 0x26, RZ, 0xfc, !PT ;  /* 0x0000002656587812 */ /* 0x040fe200078efcff */
[----:B------:R0:W4:Y:S01]  /*2490*/  @!P3 LDG.E.U16 R127, desc[UR24][R76.64] ;  /* 0x000000184c7fb981 */ /* 0x000122000c1e1500 */
[----:B-1----:R-:W-:Y:S02]  /*24a0*/  LOP3.LUT R78, R86, 0x2a, RZ, 0xfc, !PT ;  /* 0x0000002a564e7812 */ /* 0x002fe400078efcff */
[----:B------:R-:W-:Y:S01]  /*24b0*/  ISETP.GE.AND P4, PT, R87, UR14, PT ;  /* 0x0000000e57007c0c */ /* 0x000fe2000bf86270 */
[----:B------:R1:W4:Y:S01]  /*24c0*/  @!P2 LDG.E.U16 R164, desc[UR24][R84.64] ;  /* 0x0000001854a4a981 */ /* 0x000322000c1e1500 */
[----:B------:R-:W-:-:S02]  /*24d0*/  ISETP.GE.AND P3, PT, R88, UR14, PT ;  /* 0x0000000e58007c0c */ /* 0x000fc4000bf66270 */
[----:B------:R-:W-:Y:S01]  /*24e0*/  ISETP.GE.AND P2, PT, R78, UR14, PT ;  /* 0x0000000e4e007c0c */ /* 0x000fe2000bf46270 */
[----:B------:R-:W-:Y:S01]  /*24f0*/  IMAD.WIDE R78, R51, 0x2, R74 ;  /* 0x00000002334e7825 */ /* 0x000fe200078e024a */
[----:B------:R-:W-:Y:S02]  /*2500*/  PRMT R148, RZ, 0x7610, R148 ;  /* 0x00007610ff947816 */ /* 0x000fe40000000094 */
[----:B------:R-:W-:Y:S01]  /*2510*/  LOP3.LUT R87, R86, 0x2c, RZ, 0xfc, !PT ;  /* 0x0000002c56577812 */ /* 0x000fe200078efcff */
[----:B0-----:R-:W-:Y:S01]  /*2520*/  IMAD.WIDE R80, R49, 0x2, R74 ;  /* 0x0000000231507825 */ /* 0x001fe200078e024a */
[----:B------:R-:W-:Y:S02]  /*2530*/  PRMT R125, RZ, 0x7610, R125 ;  /* 0x00007610ff7d7816 */ /* 0x000fe4000000007d */
[----:B------:R-:W-:Y:S01]  /*2540*/  PRMT R132, RZ, 0x7610, R132 ;  /* 0x00007610ff847816 */ /* 0x000fe20000000084 */
[----:B------:R-:W-:Y:S01]  /*2550*/  IMAD.WIDE R82, R50, 0x2, R74 ;  /* 0x0000000232527825 */ /* 0x000fe200078e024a */
[----:B------:R0:W4:Y:S01]  /*2560*/  @!P5 LDG.E.U16 R148, desc[UR24][R78.64] ;  /* 0x000000184e94d981 */ /* 0x000122000c1e1500 */
[----:B------:R-:W-:-:S02]  /*2570*/  ISETP.GE.AND P5, PT, R87, UR14, PT ;  /* 0x0000000e57007c0c */ /* 0x000fc4000bfa6270 */
[C---:B------:R-:W-:Y:S01]  /*2580*/  LOP3.LUT R76, R86.reuse, 0x30, RZ, 0xfc, !PT ;  /* 0x00000030564c7812 */ /* 0x040fe200078efcff */
[----:B------:R0:W4:Y:S01]  /*2590*/  @!P4 LDG.E.U16 R125, desc[UR24][R80.64] ;  /* 0x00000018507dc981 */ /* 0x000122000c1e1500 */
[----:B------:R-:W-:Y:S01]  /*25a0*/  LOP3.LUT R87, R86, 0x32, RZ, 0xfc, !PT ;  /* 0x0000003256577812 */ /* 0x000fe200078efcff */
[----:B-1----:R-:W-:Y:S01]  /*25b0*/  IMAD.WIDE R84, R53, 0x2, R74 ;  /* 0x0000000235547825 */ /* 0x002fe200078e024a */
[----:B------:R-:W-:Y:S01]  /*25c0*/  PRMT R146, RZ, 0x7610, R146 ;  /* 0x00007610ff927816 */ /* 0x000fe20000000092 */
[----:B------:R1:W4:Y:S01]  /*25d0*/  @!P3 LDG.E.U16 R132, desc[UR24][R82.64] ;  /* 0x000000185284b981 */ /* 0x000322000c1e1500 */
[----:B------:R-:W-:Y:S02]  /*25e0*/  ISETP.GE.AND P4, PT, R76, UR14, PT ;  /* 0x0000000e4c007c0c */ /* 0x000fe4000bf86270 */
[----:B------:R-:W-:Y:S02]  /*25f0*/  ISETP.GE.AND P3, PT, R87, UR14, PT ;  /* 0x0000000e57007c0c */ /* 0x000fe4000bf66270 */
[----:B0-----:R-:W-:Y:S01]  /*2600*/  LOP3.LUT R78, R86, 0x36, RZ, 0xfc, !PT ;  /* 0x00000036564e7812 */ /* 0x001fe200078efcff */
[----:B------:R-:W-:Y:S01]  /*2610*/  IMAD.WIDE R76, R20, 0x2, R74 ;  /* 0x00000002144c7825 */ /* 0x000fe200078e024a */
[----:B------:R-:W-:Y:S01]  /*2620*/  PRMT R162, RZ, 0x7610, R162 ;  /* 0x00007610ffa27816 */ /* 0x000fe200000000a2 */
[----:B------:R0:W4:Y:S01]  /*2630*/  @!P2 LDG.E.U16 R146, desc[UR24][R84.64] ;  /* 0x000000185492a981 */ /* 0x000122000c1e1500 */
[----:B------:R-:W-:Y:S01]  /*2640*/  ISETP.GE.AND P2, PT, R78, UR14, PT ;  /* 0x0000000e4e007c0c */ /* 0x000fe2000bf46270 */
[----:B------:R-:W-:Y:S01]  /*2650*/  IMAD.WIDE R78, R54, 0x2, R74 ;  /* 0x00000002364e7825 */ /* 0x000fe200078e024a */
[----:B------:R-:W-:-:S02]  /*2660*/  PRMT R123, RZ, 0x7610, R123 ;  /* 0x00007610ff7b7816 */ /* 0x000fc4000000007b */
[----:B------:R-:W-:Y:S01]  /*2670*/  PRMT R160, RZ, 0x7610, R160 ;  /* 0x00007610ffa07816 */ /* 0x000fe200000000a0 */
[----:B------:R-:W-:Y:S01]  /*2680*/  IMAD.WIDE R80, R21, 0x2, R74 ;  /* 0x0000000215507825 */ /* 0x000fe200078e024a */
[----:B------:R-:W-:Y:S01]  /*2690*/  PRMT R144, RZ, 0x7610, R144 ;  /* 0x00007610ff907816 */ /* 0x000fe20000000090 */
[----:B------:R0:W4:Y:S02]  /*26a0*/  @!P1 LDG.E.U16 R162, desc[UR24][R76.64] ;  /* 0x000000184ca29981 */ /* 0x000124000c1e1500 */
[----:B-1----:R-:W-:Y:S01]  /*26b0*/  IMAD.WIDE R82, R113, 0x2, R74 ;  /* 0x0000000271527825 */ /* 0x002fe200078e024a */
[C---:B------:R-:W-:Y:S01]  /*26c0*/  LOP3.LUT R88, R86.reuse, 0x34, RZ, 0xfc, !PT ;  /* 0x0000003456587812 */ /* 0x040fe200078efcff */
[----:B------:R1:W4:Y:S01]  /*26d0*/  @!P5 LDG.E.U16 R123, desc[UR24][R78.64] ;  /* 0x000000184e7bd981 */ /* 0x000322000c1e1500 */
[C---:B------:R-:W-:Y:S02]  /*26e0*/  LOP3.LUT R87, R86.reuse, 0x38, RZ, 0xfc, !PT ;  /* 0x0000003856577812 */ /* 0x040fe400078efcff */
[C---:B0-----:R-:W-:Y:S01]  /*26f0*/  LOP3.LUT R84, R86.reuse, 0x3c, RZ, 0xfc, !PT ;  /* 0x0000003c56547812 */ /* 0x041fe200078efcff */
[----:B------:R-:W4:Y:S01]  /*2700*/  @!P4 LDG.E.U16 R160, desc[UR24][R80.64] ;  /* 0x0000001850a0c981 */ /* 0x000f22000c1e1500 */
[----:B------:R-:W-:-:S03]  /*2710*/  LOP3.LUT R76, R86, 0x3a, RZ, 0xfc, !PT ;  /* 0x0000003a564c7812 */ /* 0x000fc600078efcff */
[----:B------:R-:W4:Y:S01]  /*2720*/  @!P3 LDG.E.U16 R144, desc[UR24][R82.64] ;  /* 0x000000185290b981 */ /* 0x000f22000c1e1500 */
[----:B------:R-:W-:Y:S01]  /*2730*/  PRMT R128, RZ, 0x7610, R128 ;  /* 0x00007610ff807816 */ /* 0x000fe20000000080 */
[--C-:B-1----:R-:W-:Y:S01]  /*2740*/  IMAD.WIDE R78, R73, 0x2, R74.reuse ;  /* 0x00000002494e7825 */ /* 0x102fe200078e024a */
[----:B------:R-:W-:Y:S02]  /*2750*/  ISETP.GE.AND P1, PT, R88, UR14, PT ;  /* 0x0000000e58007c0c */ /* 0x000fe4000bf26270 */
[----:B------:R-:W-:Y:S02]  /*2760*/  ISETP.GE.AND P5, PT, R87, UR14, PT ;  /* 0x0000000e57007c0c */ /* 0x000fe4000bfa6270 */
[----:B------:R-:W-:Y:S01]  /*2770*/  ISETP.GE.AND P4, PT, R76, UR14, PT ;  /* 0x0000000e4c007c0c */ /* 0x000fe2000bf86270 */
[----:B------:R0:W4:Y:S01]  /*2780*/  @!P2 LDG.E.U16 R128, desc[UR24][R78.64] ;  /* 0x000000184e80a981 */ /* 0x000122000c1e1500 */
[----:B------:R-:W-:Y:S01]  /*2790*/  ISETP.GE.AND P3, PT, R84, UR14, PT ;  /* 0x0000000e54007c0c */ /* 0x000fe2000bf66270 */
[----:B------:R-:W-:Y:S01]  /*27a0*/  IMAD.WIDE R76, R111, 0x2, R74 ;  /* 0x000000026f4c7825 */ /* 0x000fe200078e024a */
[----:B------:R-:W-:-:S02]  /*27b0*/  PRMT R121, RZ, 0x7610, R121 ;  /* 0x00007610ff797816 */ /* 0x000fc40000000079 */
[----:B------:R-:W-:Y:S01]  /*27c0*/  PRMT R158, RZ, 0x7610, R158 ;  /* 0x00007610ff9e7816 */ /* 0x000fe2000000009e */
[----:B------:R-:W-:Y:S01]  /*27d0*/  IMAD.WIDE R86, R72, 0x2, R74 ;  /* 0x0000000248567825 */ /* 0x000fe200078e024a */
[----:B------:R-:W-:Y:S02]  /*27e0*/  PRMT R142, RZ, 0x7610, R142 ;  /* 0x00007610ff8e7816 */ /* 0x000fe4000000008e */
[----:B------:R1:W4:Y:S01]  /*27f0*/  @!P1 LDG.E.U16 R121, desc[UR24][R76.64] ;  /* 0x000000184c799981 */ /* 0x000322000c1e1500 */
[--C-:B0-----:R-:W-:Y:S01]  /*2800*/  IMAD.MOV.U32 R79, RZ, RZ, R119.reuse ;  /* 0x000000ffff4f7224 */ /* 0x101fe200078e0077 */
[----:B------:R-:W-:Y:S01]  /*2810*/  PRMT R119, RZ, 0x7610, R119 ;  /* 0x00007610ff777816 */ /* 0x000fe20000000077 */
[--C-:B------:R-:W-:Y:S01]  /*2820*/  IMAD.WIDE R88, R71, 0x2, R74.reuse ;  /* 0x0000000247587825 */ /* 0x100fe200078e024a */
[----:B------:R-:W4:Y:S03]  /*2830*/  @!P5 LDG.E.U16 R158, desc[UR24][R86.64] ;  /* 0x00000018569ed981 */ /* 0x000f26000c1e1500 */
[----:B------:R-:W-:Y:S01]  /*2840*/  IMAD.WIDE R80, R70, 0x2, R74 ;  /* 0x0000000246507825 */ /* 0x000fe200078e024a */
[----:B------:R-:W4:Y:S04]  /*2850*/  @!P4 LDG.E.U16 R142, desc[UR24][R88.64] ;  /* 0x00000018588ec981 */ /* 0x000f28000c1e1500 */
[----:B------:R0:W4:Y:S01]  /*2860*/  @!P3 LDG.E.U16 R119, desc[UR24][R80.64] ;  /* 0x000000185077b981 */ /* 0x000122000c1e1500 */
[----:B------:R-:W-:Y:S01]  /*2870*/  BAR.SYNC.DEFER_BLOCKING 0x0 ;  /* 0x0000000000007b1d */ /* 0x000fe20000010000 */
[----:B-1----:R-:W-:-:S02]  /*2880*/  IMAD.MOV.U32 R76, RZ, RZ, R120 ;  /* 0x000000ffff4c7224 */ /* 0x002fc400078e0078 */
[----:B------:R-:W-:Y:S02]  /*2890*/  IMAD.MOV.U32 R77, RZ, RZ, R145 ;  /* 0x000000ffff4d7224 */ /* 0x000fe400078e0091 */
[--C-:B------:R-:W-:Y:S01]  /*28a0*/  IMAD.MOV.U32 R78, RZ, RZ, R118.reuse ;  /* 0x000000ffff4e7224 */ /* 0x100fe200078e0076 */
[----:B------:R-:W-:Y:S01]  /*28b0*/  PRMT R118, RZ, 0x7610, R118 ;  /* 0x00007610ff767816 */ /* 0x000fe20000000076 */
[----:B------:R-:W-:Y:S01]  /*28c0*/  IMAD.WIDE R82, R59, 0x2, R76 ;  /* 0x000000023b527825 */ /* 0x000fe200078e024c */
[----:B------:R-:W-:-:S03]  /*28d0*/  PRMT R124, RZ, 0x7610, R124 ;  /* 0x00007610ff7c7816 */ /* 0x000fc6000000007c */
[C---:B------:R-:W-:Y:S01]  /*28e0*/  IMAD.WIDE R84, R59.reuse, 0x2, R78 ;  /* 0x000000023b547825 */ /* 0x040fe200078e024e */
[----:B------:R1:W4:Y:S03]  /*28f0*/  @!P0 LDG.E.U16 R118, desc[UR24][R82.64] ;  /* 0x0000001852768981 */ /* 0x000326000c1e1500 */
[----:B0-----:R-:W-:Y:S02]  /*2900*/  IMAD.MOV.U32 R80, RZ, RZ, R116 ;  /* 0x000000ffff507224 */ /* 0x001fe400078e0074 */
[----:B------:R-:W-:Y:S01]  /*2910*/  IMAD.MOV.U32 R81, RZ, RZ, R117 ;  /* 0x000000ffff517224 */ /* 0x000fe200078e0075 */
[----:B------:R0:W4:Y:S01]  /*2920*/  @!P0 LDG.E.U16 R124, desc[UR24][R84.64] ;  /* 0x00000018547c8981 */ /* 0x000122000c1e1500 */
[--C-:B-1----:R-:W-:Y:S02]  /*2930*/  IMAD.MOV.U32 R82, RZ, RZ, R114.reuse ;  /* 0x000000ffff527224 */ /* 0x102fe400078e0072 */
[----:B------:R-:W-:Y:S01]  /*2940*/  IMAD.MOV.U32 R83, RZ, RZ, R115 ;  /* 0x000000ffff537224 */ /* 0x000fe200078e0073 */
[----:B------:R-:W-:Y:S01]  /*2950*/  PRMT R114, RZ, 0x7610, R114 ;  /* 0x00007610ff727816 */ /* 0x000fe20000000072 */
[----:B------:R-:W-:Y:S01]  /*2960*/  IMAD.WIDE R88, R59, 0x2, R82 ;  /* 0x000000023b587825 */ /* 0x000fe200078e0252 */
[----:B------:R-:W-:-:S04]  /*2970*/  PRMT R116, RZ, 0x7610, R116 ;  /* 0x00007610ff747816 */ /* 0x000fc80000000074 */
[----:B------:R1:W4:Y:S01]  /*2980*/  @!P0 LDG.E.U16 R114, desc[UR24][R88.64] ;  /* 0x0000001858728981 */ /* 0x000322000c1e1500 */
[----:B0-----:R-:W-:Y:S01]  /*2990*/  IMAD.MOV.U32 R84, RZ, RZ, R92 ;  /* 0x000000ffff547224 */ /* 0x001fe200078e005c */
[----:B------:R-:W-:Y:S01]  /*29a0*/  PRMT R122, RZ, 0x7610, R122 ;  /* 0x00007610ff7a7816 */ /* 0x000fe2000000007a */
[----:B------:R-:W-:Y:S02]  /*29b0*/  IMAD.MOV.U32 R85, RZ, RZ, R93 ;  /* 0x000000ffff557224 */ /* 0x000fe400078e005d */
[----:B-1----:R-:W-:Y:S02]  /*29c0*/  IMAD.MOV.U32 R88, RZ, RZ, R90 ;  /* 0x000000ffff587224 */ /* 0x002fe400078e005a */
[----:B------:R-:W-:Y:S02]  /*29d0*/  IMAD.MOV.U32 R89, RZ, RZ, R91 ;  /* 0x000000ffff597224 */ /* 0x000fe400078e005b */
[----:B------:R-:W-:-:S04]  /*29e0*/  IMAD.WIDE R90, R59, 0x2, R88 ;  /* 0x000000023b5a7825 */ /* 0x000fc800078e0258 */
[C---:B------:R-:W-:Y:S01]  /*29f0*/  IMAD.WIDE R92, R59.reuse, 0x2, R80 ;  /* 0x000000023b5c7825 */ /* 0x040fe200078e0250 */
[----:B------:R0:W4:Y:S04]  /*2a00*/  @!P0 LDG.E.U16 R116, desc[UR24][R90.64] ;  /* 0x000000185a748981 */ /* 0x000128000c1e1500 */
[----:B------:R1:W4:Y:S01]  /*2a10*/  @!P0 LDG.E.U16 R122, desc[UR24][R92.64] ;  /* 0x000000185c7a8981 */ /* 0x000322000c1e1500 */
[--C-:B0-----:R-:W-:Y:S02]  /*2a20*/  IMAD.MOV.U32 R90, RZ, RZ, R112.reuse ;  /* 0x000000ffff5a7224 */ /* 0x101fe400078e0070 */
[----:B------:R-:W-:Y:S01]  /*2a30*/  IMAD.MOV.U32 R91, RZ, RZ, R143 ;  /* 0x000000ffff5b7224 */ /* 0x000fe200078e008f */
[----:B------:R-:W-:Y:S01]  /*2a40*/  PRMT R112, RZ, 0x7610, R112 ;  /* 0x00007610ff707816 */ /* 0x000fe20000000070 */
[----:B-1----:R-:W-:Y:S01]  /*2a50*/  IMAD.WIDE R92, R59, 0x2, R90 ;  /* 0x000000023b5c7825 */ /* 0x002fe200078e025a */
[----:B------:R-:W-:-:S03]  /*2a60*/  PRMT R117, RZ, 0x7610, R117 ;  /* 0x00007610ff757816 */ /* 0x000fc60000000075 */
[----:B------:R-:W-:Y:S01]  /*2a70*/  IMAD.WIDE R86, R59, 0x2, R84 ;  /* 0x000000023b567825 */ /* 0x000fe200078e0254 */
[----:B------:R0:W4:Y:S01]  /*2a80*/  @!P0 LDG.E.U16 R112, desc[UR24][R92.64] ;  /* 0x000000185c708981 */ /* 0x000122000c1e1500 */
[----:B------:R-:W-:-:S03]  /*2a90*/  PRMT R120, RZ, 0x7610, R120 ;  /* 0x00007610ff787816 */ /* 0x000fc60000000078 */
[----:B------:R1:W4:Y:S01]  /*2aa0*/  @!P0 LDG.E.U16 R117, desc[UR24][R86.64] ;  /* 0x0000001856758981 */ /* 0x000322000c1e1500 */
[----:B0-----:R-:W-:Y:S02]  /*2ab0*/  IMAD.MOV.U32 R92, RZ, RZ, R94 ;  /* 0x000000ffff5c7224 */ /* 0x001fe400078e005e */
[----:B------:R-:W-:Y:S02]  /*2ac0*/  IMAD.MOV.U32 R93, RZ, RZ, R95 ;  /* 0x000000ffff5d7224 */ /* 0x000fe400078e005f */
[----:B-1----:R-:W-:Y:S02]  /*2ad0*/  IMAD.MOV.U32 R86, RZ, RZ, R96 ;  /* 0x000000ffff567224 */ /* 0x002fe400078e0060 */
[----:B------:R-:W-:Y:S02]  /*2ae0*/  IMAD.MOV.U32 R87, RZ, RZ, R97 ;  /* 0x000000ffff577224 */ /* 0x000fe400078e0061 */
[----:B------:R-:W-:Y:S01]  /*2af0*/  IMAD.WIDE R94, R59, 0x2, R92 ;  /* 0x000000023b5e7825 */ /* 0x000fe200078e025c */
[----:B------:R-:W-:-:S03]  /*2b00*/  PRMT R115, RZ, 0x7610, R115 ;  /* 0x00007610ff737816 */ /* 0x000fc60000000073 */
[C---:B------:R-:W-:Y:S01]  /*2b10*/  IMAD.WIDE R96, R59.reuse, 0x2, R86 ;  /* 0x000000023b607825 */ /* 0x040fe200078e0256 */
[----:B------:R0:W4:Y:S04]  /*2b20*/  @!P0 LDG.E.U16 R120, desc[UR24][R94.64] ;  /* 0x000000185e788981 */ /* 0x000128000c1e1500 */
[----:B------:R1:W4:Y:S01]  /*2b30*/  @!P0 LDG.E.U16 R115, desc[UR24][R96.64] ;  /* 0x0000001860738981 */ /* 0x000322000c1e1500 */
[----:B0-----:R-:W-:Y:S02]  /*2b40*/  IMAD.MOV.U32 R94, RZ, RZ, R139 ;  /* 0x000000ffff5e7224 */ /* 0x001fe400078e008b */
[----:B------:R-:W-:Y:S01]  /*2b50*/  IMAD.MOV.U32 R95, RZ, RZ, R141 ;  /* 0x000000ffff5f7224 */ /* 0x000fe200078e008d */
[----:B------:R-:W-:Y:S01]  /*2b60*/  PRMT R139, RZ, 0x7610, R139 ;  /* 0x00007610ff8b7816 */ /* 0x000fe2000000008b */
[----:B-1----:R-:W-:Y:S01]  /*2b70*/  IMAD.WIDE R96, R59, 0x2, R94 ;  /* 0x000000023b607825 */ /* 0x002fe200078e025e */
[----:B------:R-:W-:-:S04]  /*2b80*/  PRMT R141, RZ, 0x7610, R141 ;  /* 0x00007610ff8d7816 */ /* 0x000fc8000000008d */
[----:B------:R0:W4:Y:S02]  /*2b90*/  @!P0 LDG.E.U16 R139, desc[UR24][R96.64] ;  /* 0x00000018608b8981 */ /* 0x000124000c1e1500 */
[----:B0-----:R-:W-:Y:S02]  /*2ba0*/  IMAD.MOV.U32 R96, RZ, RZ, R98 ;  /* 0x000000ffff607224 */ /* 0x001fe400078e0062 */
[----:B------:R-:W-:Y:S02]  /*2bb0*/  IMAD.MOV.U32 R97, RZ, RZ, R99 ;  /* 0x000000ffff617224 */ /* 0x000fe400078e0063 */
[----:B------:R-:W-:Y:S01]  /*2bc0*/  IMAD.WIDE R98, R59, 0x2, R96 ;  /* 0x000000023b627825 */ /* 0x000fe200078e0260 */
        /* <DEDUP_REMOVED lines=24> */
[----:B------:R-:W-:-:S05]  /*2d50*/  IMAD.WIDE R108, R59, 0x2, R106 ;  /* 0x000000023b6c7825 */ /* 0x000fca00078e026a */
[----:B------:R-:W4:Y:S04]  /*2d60*/  @!P0 LDG.E.U16 R151, desc[UR24][R108.64] ;  /* 0x000000186c978981 */ /* 0x000f28000c1e1500 */
[----:B--2---:R-:W-:Y:S04]  /*2d70*/  STS.U16 [R19+UR12], R110 ;  /* 0x0000006e13007988 */ /* 0x004fe8000800040c */
[----:B---3--:R-:W-:Y:S04]  /*2d80*/  STS.U16 [R19+UR12+0x400], R40 ;  /* 0x0004002813007988 */ /* 0x008fe8000800040c */
[----:B-----5:R-:W-:Y:S04]  /*2d90*/  STS.U16 [R19+UR12+0x800], R137 ;  /* 0x0008008913007988 */ /* 0x020fe8000800040c */
[----:B----4-:R-:W-:Y:S04]  /*2da0*/  STS.U16 [R19+UR12+0xc00], R135 ;  /* 0x000c008713007988 */ /* 0x010fe8000800040c */
[----:B------:R-:W-:Y:S04]  /*2db0*/  STS.U16 [R19+UR12+0x1000], R164 ;  /* 0x001000a413007988 */ /* 0x000fe8000800040c */
        /* <DEDUP_REMOVED lines=29> */
[----:B------:R-:W-:Y:S01]  /*2f90*/  STS.U16 [R19+UR12+0x2800], R120 ;  /* 0x0028007813007988 */ /* 0x000fe2000800040c */
[----:B------:R-:W-:Y:S01]  /*2fa0*/  UMOV UR4, UR13 ;  /* 0x0000000d00047c82 */ /* 0x000fe20008000000 */
[----:B------:R-:W-:Y:S01]  /*2fb0*/  UMOV UR5, 0x40000040 ;  /* 0x4000004000057882 */ /* 0x000fe20000000000 */
[----:B------:R-:W-:Y:S01]  /*2fc0*/  UMOV UR7, 0x40000040 ;  /* 0x4000004000077882 */ /* 0x000fe20000000000 */
[----:B------:R-:W-:Y:S04]  /*2fd0*/  STS.U16 [R19+UR12+0x2c00], R145 ;  /* 0x002c009113007988 */ /* 0x000fe8000800040c */
[----:B------:R-:W-:Y:S04]  /*2fe0*/  STS.U16 [R57+UR12+0x2100], R118 ;  /* 0x0021007639007988 */ /* 0x000fe8000800040c */
[----:B------:R-:W-:Y:S04]  /*2ff0*/  STS.U16 [R57+UR12+0x2500], R116 ;  /* 0x0025007439007988 */ /* 0x000fe8000800040c */
[----:B------:R-:W-:Y:S04]  /*3000*/  STS.U16 [R57+UR12+0x2900], R139 ;  /* 0x0029008b39007988 */ /* 0x000fe8000800040c */
[----:B------:R-:W-:Y:S04]  /*3010*/  STS.U16 [R57+UR12+0x2d00], R147 ;  /* 0x002d009339007988 */ /* 0x000fe8000800040c */
[----:B------:R-:W-:Y:S04]  /*3020*/  STS.U16 [R56+UR12+0x2200], R117 ;  /* 0x0022007538007988 */ /* 0x000fe8000800040c */
[----:B------:R-:W-:Y:S04]  /*3030*/  STS.U16 [R56+UR12+0x2600], R115 ;  /* 0x0026007338007988 */ /* 0x000fe8000800040c */
[----:B------:R0:W-:Y:S04]  /*3040*/  STS.U16 [R56+UR12+0x2a00], R141 ;  /* 0x002a008d38007988 */ /* 0x0001e8000800040c */
[----:B------:R-:W-:Y:S04]  /*3050*/  STS.U16 [R56+UR12+0x2e00], R149 ;  /* 0x002e009538007988 */ /* 0x000fe8000800040c */
[----:B------:R-:W-:Y:S04]  /*3060*/  STS.U16 [R55+UR12+0x2300], R114 ;  /* 0x0023007237007988 */ /* 0x000fe8000800040c */
[----:B------:R-:W-:Y:S04]  /*3070*/  STS.U16 [R55+UR12+0x2700], R112 ;  /* 0x0027007037007988 */ /* 0x000fe8000800040c */
[----:B------:R1:W-:Y:S04]  /*3080*/  STS.U16 [R55+UR12+0x2b00], R143 ;  /* 0x002b008f37007988 */ /* 0x0003e8000800040c */
[----:B------:R2:W-:Y:S01]  /*3090*/  STS.U16 [R55+UR12+0x2f00], R151 ;  /* 0x002f009737007988 */ /* 0x0005e2000800040c */
[----:B------:R3:W-:Y:S06]  /*30a0*/  MEMBAR.ALL.CTA ;  /* 0x0000000000007992 */ /* 0x0007ec0000008000 */
[----:B---3--:R-:W3:Y:S02]  /*30b0*/  FENCE.VIEW.ASYNC.S ;  /* 0x00000000000073c6 */ /* 0x008ee40000000000 */
[----:B---3--:R-:W-:Y:S06]  /*30c0*/  BAR.SYNC.DEFER_BLOCKING 0x0 ;  /* 0x0000000000007b1d */ /* 0x008fec0000010000 */
[----:B------:R-:W-:-:S06]  /*30d0*/  WARPGROUP.ARRIVE ;  /* 0x00000000000079c5 */ /* 0x000fcc0000000000 */
[----:B------:R-:W-:Y:S04]  /*30e0*/  HGMMA.64x32x16.F32 R24, gdesc[UR4].tnspA, R24 ;  /* 0x20600000041879f0 */ /* 0x000fe80008700818 */
[----:B------:R-:W-:Y:S04]  /*30f0*/  HGMMA.64x32x16.F32 R24, gdesc[UR8].tnspA, R24 ;  /* 0x20600000081879f0 */ /* 0x000fe80008700818 */
[----:B------:R-:W-:Y:S01]  /*3100*/  HGMMA.64x32x16.F32 R24, gdesc[UR16].tnspA, R24 ;  /* 0x20600000101879f0 */ /* 0x000fe20008700818 */
[----:B------:R-:W-:-:S05]  /*3110*/  VIADD R52, R52, 0xffffffff ;  /* 0xffffffff34347836 */ /* 0x000fca0000000000 */
[----:B------:R-:W-:Y:S01]  /*3120*/  ISETP.NE.U32.AND P0, PT, R52, RZ, PT ;  /* 0x000000ff3400720c */ /* 0x000fe20003f05070 */
[----:B------:R-:W-:Y:S01]  /*3130*/  HGMMA.64x32x16.F32 R24, gdesc[UR20].tnspA, R24, gsb0 ;  /* 0x20600000141879f0 */ /* 0x000fe20008000818 */
[----:B------:R-:W-:Y:S01]  /*3140*/  IMAD.WIDE R108, R58, 0x2, R106 ;  /* 0x000000023a6c7825 */ /* 0x000fe200078e026a */
[----:B------:R-:W-:-:S03]  /*3150*/  UIADD3 UR14, UR14, -0x40, URZ ;  /* 0xffffffc00e0e7890 */ /* 0x000fc6000fffe03f */
[----:B------:R-:W-:-:S04]  /*3160*/  IMAD.WIDE R106, R58, 0x2, R104 ;  /* 0x000000023a6a7825 */ /* 0x000fc800078e0268 */
[----:B------:R-:W-:-:S04]  /*3170*/  IMAD.WIDE R104, R58, 0x2, R102 ;  /* 0x000000023a687825 */ /* 0x000fc800078e0266 */
[----:B0-----:R-:W-:-:S04]  /*3180*/  IMAD.WIDE R140, R58, 0x2, R94 ;  /* 0x000000023a8c7825 */ /* 0x001fc800078e025e */
[----:B-1----:R-:W-:-:S04]  /*3190*/  IMAD.WIDE R142, R58, 0x2, R90 ;  /* 0x000000023a8e7825 */ /* 0x002fc800078e025a */
[----:B------:R-:W-:-:S04]  /*31a0*/  IMAD.WIDE R120, R58, 0x2, R76 ;  /* 0x000000023a787825 */ /* 0x000fc800078e024c */
[----:B------:R-:W-:-:S04]  /*31b0*/  IMAD.WIDE R102, R58, 0x2, R100 ;  /* 0x000000023a667825 */ /* 0x000fc800078e0264 */
[----:B------:R-:W-:-:S04]  /*31c0*/  IMAD.WIDE R100, R58, 0x2, R98 ;  /* 0x000000023a647825 */ /* 0x000fc800078e0262 */
[----:B------:R-:W-:-:S04]  /*31d0*/  IMAD.WIDE R98, R58, 0x2, R96 ;  /* 0x000000023a627825 */ /* 0x000fc800078e0260 */
[----:B------:R-:W-:-:S04]  /*31e0*/  IMAD.WIDE R94, R58, 0x2, R92 ;  /* 0x000000023a5e7825 */ /* 0x000fc800078e025c */
[----:B------:R-:W-:Y:S02]  /*31f0*/  IMAD.MOV.U32 R139, RZ, RZ, R140 ;  /* 0x000000ffff8b7224 */ /* 0x000fe400078e008c */
[----:B------:R-:W-:-:S04]  /*3200*/  IMAD.WIDE R96, R58, 0x2, R86 ;  /* 0x000000023a607825 */ /* 0x000fc800078e0256 */
[----:B------:R-:W-:Y:S02]  /*3210*/  IMAD.MOV.U32 R112, RZ, RZ, R142 ;  /* 0x000000ffff707224 */ /* 0x000fe400078e008e */
[----:B------:R-:W-:-:S04]  /*3220*/  IMAD.WIDE R90, R58, 0x2, R88 ;  /* 0x000000023a5a7825 */ /* 0x000fc800078e0258 */
[----:B------:R-:W-:-:S04]  /*3230*/  IMAD.WIDE R116, R58, 0x2, R80 ;  /* 0x000000023a747825 */ /* 0x000fc800078e0250 */
[----:B------:R-:W-:Y:S01]  /*3240*/  IMAD.WIDE R114, R58, 0x2, R82 ;  /* 0x000000023a727825 */ /* 0x000fe200078e0252 */
[----:B------:R-:W-:-:S03]  /*3250*/  WARPGROUP.DEPBAR.LE gsb0, 0x0 ;  /* 0x00008000000079c5 */ /* 0x000fc60000010000 */
[----:B------:R-:W-:-:S04]  /*3260*/  IMAD.WIDE R92, R58, 0x2, R84 ;  /* 0x000000023a5c7825 */ /* 0x000fc800078e0254 */
[----:B------:R-:W-:-:S04]  /*3270*/  IMAD.WIDE R118, R58, 0x2, R78 ;  /* 0x000000023a767825 */ /* 0x000fc800078e024e */
[----:B------:R-:W-:-:S04]  /*3280*/  IMAD.WIDE R74, R60, 0x2, R74 ;  /* 0x000000023c4a7825 */ /* 0x000fc800078e024a */
[----:B------:R-:W-:Y:S01]  /*3290*/  IMAD.MOV.U32 R145, RZ, RZ, R121 ;  /* 0x000000ffff917224 */ /* 0x000fe200078e0079 */
[----:B--2---:R-:W-:Y:S06]  /*32a0*/  @P0 BRA `(.L_x_1) ;  /* 0xffffffe800e00947 */ /* 0x004fec000383ffff */
[----:B------:R-:W-:Y:S02]  /*32b0*/  F2FP.F16.F32.PACK_AB R35, R39, R35 ;  /* 0x000000232723723e */ /* 0x000fe400000000ff */
[----:B------:R-:W-:Y:S02]  /*32c0*/  F2FP.F16.F32.PACK_AB R34, R38, R34 ;  /* 0x000000222622723e */ /* 0x000fe400000000ff */
[----:B------:R-:W-:Y:S02]  /*32d0*/  F2FP.F16.F32.PACK_AB R33, R37, R33 ;  /* 0x000000212521723e */ /* 0x000fe400000000ff */
[----:B------:R-:W-:Y:S02]  /*32e0*/  F2FP.F16.F32.PACK_AB R32, R36, R32 ;  /* 0x000000202420723e */ /* 0x000fe400000000ff */
[----:B------:R-:W-:Y:S02]  /*32f0*/  F2FP.F16.F32.PACK_AB R27, R31, R27 ;  /* 0x0000001b1f1b723e */ /* 0x000fe400000000ff */
[----:B------:R-:W-:-:S02]  /*3300*/  F2FP.F16.F32.PACK_AB R26, R30, R26 ;  /* 0x0000001a1e1a723e */ /* 0x000fc400000000ff */
[----:B------:R-:W-:Y:S02]  /*3310*/  F2FP.F16.F32.PACK_AB R25, R29, R25 ;  /* 0x000000191d19723e */ /* 0x000fe400000000ff */
[----:B------:R-:W-:-:S07]  /*3320*/  F2FP.F16.F32.PACK_AB R24, R28, R24 ;  /* 0x000000181c18723e */ /* 0x000fce00000000ff */
.L_x_0:
[----:B------:R-:W-:Y:S01]  /*3330*/  BAR.SYNC.DEFER_BLOCKING 0x0 ;  /* 0x0000000000007b1d */ /* 0x000fe20000010000 */
[C---:B------:R-:W-:Y:S02]  /*3340*/  IMAD.SHL.U32 R21, R0.reuse, 0x80, RZ ;  /* 0x0000008000157824 */ /* 0x040fe400078e00ff */
[C---:B------:R-:W-:Y:S02]  /*3350*/  IMAD.SHL.U32 R19, R0.reuse, 0x10, RZ ;  /* 0x0000001000137824 */ /* 0x040fe400078e00ff */
[----:B------:R-:W-:Y:S01]  /*3360*/  IMAD.SHL.U32 R20, R0, 0x8, RZ ;  /* 0x0000000800147824 */ /* 0x000fe200078e00ff */
[----:B------:R-:W-:Y:S02]  /*3370*/  LOP3.LUT R21, R21, 0x400, RZ, 0xc0, !PT ;  /* 0x0000040015157812 */ /* 0x000fe400078ec0ff */
[----:B------:R-:W0:Y:S01]  /*3380*/  LDC R39, c[0x0][0x248] ;  /* 0x00009200ff277b82 */ /* 0x000e220000000800 */
[----:B------:R-:W-:Y:S01]  /*3390*/  LOP3.LUT R0, R19, 0x70, RZ, 0xc0, !PT ;  /* 0x0000007013007812 */ /* 0x000fe200078ec0ff */
[----:B------:R-:W-:Y:S01]  /*33a0*/  ULDC UR4, c[0x0][0x244] ;  /* 0x0000910000047ab9 */ /* 0x000fe20000000800 */
[----:B------:R-:W-:Y:S01]  /*33b0*/  LOP3.LUT R20, R20, 0x380, RZ, 0xc0, !PT ;  /* 0x0000038014147812 */ /* 0x000fe200078ec0ff */
[----:B------:R-:W-:Y:S01]  /*33c0*/  ULDC.64 UR6, c[0x0][0x228] ;  /* 0x00008a0000067ab9 */ /* 0x000fe20000000a00 */
[----:B------:R-:W-:Y:S01]  /*33d0*/  IADD3 R21, R21, UR12, R0 ;  /* 0x0000000c15157c10 */ /* 0x000fe2000fffe000 */
[C---:B------:R-:W-:Y:S01]  /*33e0*/  IMAD R0, R18.reuse, UR4, RZ ;  /* 0x0000000412007c24 */ /* 0x040fe2000f8e02ff */
[----:B------:R-:W-:Y:S01]  /*33f0*/  LOP3.LUT R29, R19, 0x7f0, RZ, 0xc0, !PT ;  /* 0x000007f0131d7812 */ /* 0x000fe200078ec0ff */
[----:B------:R-:W-:Y:S01]  /*3400*/  ULDC.64 UR4, c[0x0][0x220] ;  /* 0x0000880000047ab9 */ /* 0x000fe20000000a00 */
[----:B------:R-:W-:Y:S01]  /*3410*/  ISETP.GE.AND P0, PT, R18, UR6, PT ;  /* 0x0000000612007c0c */ /* 0x000fe2000bf06270 */
[----:B------:R-:W-:Y:S01]  /*3420*/  IMAD.IADD R28, R20, 0x1, R21 ;  /* 0x00000001141c7824 */ /* 0x000fe200078e0215 */
[----:B------:R-:W-:-:S02]  /*3430*/  LEA R31, P1, R0, UR4, 0x1 ;  /* 0x00000004001f7c11 */ /* 0x000fc4000f8208ff */
[----:B------:R-:W-:Y:S02]  /*3440*/  ISETP.LT.AND P5, PT, R2, UR7, !P0 ;  /* 0x0000000702007c0c */ /* 0x000fe4000c7a1270 */
[----:B------:R-:W-:Y:S01]  /*3450*/  LEA.HI.X.SX32 R37, R0, UR5, 0x1, P1 ;  /* 0x0000000500257c11 */ /* 0x000fe200088f0eff */
[----:B------:R1:W-:Y:S01]  /*3460*/  STSM.16.M88.4 [R28], R24 ;  /* 0x000000181c007844 */ /* 0x0003e20000000200 */
[----:B------:R-:W-:Y:S01]  /*3470*/  BAR.SYNC.DEFER_BLOCKING 0x0 ;  /* 0x0000000000007b1d */ /* 0x000fe20000010000 */
[----:B------:R-:W-:Y:S01]  /*3480*/  ISETP.LT.AND P3, PT, R3, UR7, !P0 ;  /* 0x0000000703007c0c */ /* 0x000fe2000c761270 */
[----:B0-----:R-:W-:Y:S01]  /*3490*/  IMAD R18, R2, R39, RZ ;  /* 0x0000002702127224 */ /* 0x001fe200078e02ff */
[----:B------:R-:W-:Y:S02]  /*34a0*/  ISETP.LT.AND P4, PT, R4, UR7, !P0 ;  /* 0x0000000704007c0c */ /* 0x000fe4000c781270 */
[----:B------:R-:W-:Y:S01]  /*34b0*/  ISETP.LT.AND P1, PT, R5, UR7, !P0 ;  /* 0x0000000705007c0c */ /* 0x000fe2000c721270 */
[----:B------:R-:W-:Y:S01]  /*34c0*/  IMAD R0, R39, 0x2, R18 ;  /* 0x0000000227007824 */ /* 0x000fe200078e0212 */
[----:B------:R-:W-:-:S02]  /*34d0*/  LEA R2, P6, R18, R31, 0x1 ;  /* 0x0000001f12027211 */ /* 0x000fc400078c08ff */
[----:B------:R-:W-:Y:S01]  /*34e0*/  ISETP.LT.AND P2, PT, R6, UR7, !P0 ;  /* 0x0000000706007c0c */ /* 0x000fe2000c741270 */
[----:B------:R-:W-:Y:S01]  /*34f0*/  IMAD R4, R39, 0x2, R0 ;  /* 0x0000000227047824 */ /* 0x000fe200078e0200 */
[----:B------:R-:W-:Y:S02]  /*3500*/  LEA.HI.X.SX32 R3, R18, R37, 0x1, P6 ;  /* 0x0000002512037211 */ /* 0x000fe400030f0eff */
[----:B------:R-:W-:-:S04]  /*3510*/  LEA R18, P6, R0, R31, 0x1 ;  /* 0x0000001f00127211 */ /* 0x000fc800078c08ff */
[----:B------:R-:W-:Y:S01]  /*3520*/  LEA.HI.X.SX32 R19, R0, R37, 0x1, P6 ;  /* 0x0000002500137211 */ /* 0x000fe200030f0eff */
[----:B------:R-:W-:Y:S01]  /*3530*/  IMAD R0, R39, 0x2, R4 ;  /* 0x0000000227007824 */ /* 0x000fe200078e0204 */
[C---:B-1----:R-:W-:Y:S01]  /*3540*/  LEA R24, P6, R4.reuse, R31, 0x1 ;  /* 0x0000001f04187211 */ /* 0x042fe200078c08ff */
[----:B------:R-:W0:Y:S03]  /*3550*/  LDS.128 R20, [R29+UR12] ;  /* 0x0000000c1d147984 */ /* 0x000e260008000c00 */
[----:B------:R-:W-:Y:S01]  /*3560*/  LEA.HI.X.SX32 R25, R4, R37, 0x1, P6 ;  /* 0x0000002504197211 */ /* 0x000fe200030f0eff */
[----:B------:R-:W-:Y:S01]  /*3570*/  BAR.SYNC.DEFER_BLOCKING 0x0 ;  /* 0x0000000000007b1d */ /* 0x000fe20000010000 */
[----:B------:R-:W-:-:S04]  /*3580*/  LEA R26, P6, R0, R31, 0x1 ;  /* 0x0000001f001a7211 */ /* 0x000fc800078c08ff */
[----:B------:R-:W-:Y:S01]  /*3590*/  LEA.HI.X.SX32 R27, R0, R37, 0x1, P6 ;  /* 0x00000025001b7211 */ /* 0x000fe200030f0eff */
[----:B------:R-:W-:Y:S02]  /*35a0*/  STSM.16.M88.4 [R28], R32 ;  /* 0x000000201c007844 */ /* 0x000fe40000000200 */
[----:B------:R-:W-:Y:S06]  /*35b0*/  BAR.SYNC.DEFER_BLOCKING 0x0 ;  /* 0x0000000000007b1d */ /* 0x000fec0000010000 */
[----:B0-----:R0:W-:Y:S01]  /*35c0*/  @P5 STG.E.U16 desc[UR24][R2.64], R20 ;  /* 0x0000001402005986 */ /* 0x0011e2000c101518 */
[----:B------:R-:W-:-:S03]  /*35d0*/  ISETP.LT.AND P5, PT, R7, UR7, !P0 ;  /* 0x0000000707007c0c */ /* 0x000fc6000c7a1270 */
[----:B------:R1:W-:Y:S01]  /*35e0*/  @P3 STG.E.U16 desc[UR24][R18.64], R21 ;  /* 0x0000001512003986 */ /* 0x0003e2000c101518 */
[----:B------:R-:W-:Y:S01]  /*35f0*/  ISETP.LT.AND P3, PT, R8, UR7, !P0 ;  /* 0x0000000708007c0c */ /* 0x000fe2000c761270 */
[C---:B------:R-:W-:Y:S02]  /*3600*/  IMAD R8, R39.reuse, 0x2, R0 ;  /* 0x0000000227087824 */ /* 0x040fe400078e0200 */
[----:B------:R-:W2:Y:S02]  /*3610*/  LDS.128 R4, [R29+UR12] ;  /* 0x0000000c1d047984 */ /* 0x000ea40008000c00 */
[C---:B------:R-:W-:Y:S01]  /*3620*/  IMAD R0, R39.reuse, 0x2, R8 ;  /* 0x0000000227007824 */ /* 0x040fe200078e0208 */
[----:B0-----:R-:W-:Y:S01]  /*3630*/  LEA R2, P6, R8, R31, 0x1 ;  /* 0x0000001f08027211 */ /* 0x001fe200078c08ff */
[----:B------:R-:W-:Y:S01]  /*3640*/  @P4 STG.E.U16 desc[UR24][R24.64], R22 ;  /* 0x0000001618004986 */ /* 0x000fe2000c101518 */
[----:B------:R-:W-:Y:S02]  /*3650*/  PRMT R20, R20, 0x7632, R20 ;  /* 0x0000763214147816 */ /* 0x000fe40000000014 */
[----:B------:R-:W-:Y:S01]  /*3660*/  LEA.HI.X.SX32 R3, R8, R37, 0x1, P6 ;  /* 0x0000002508037211 */ /* 0x000fe200030f0eff */
[----:B-1----:R-:W-:Y:S01]  /*3670*/  IMAD R18, R39, 0x2, R0 ;  /* 0x0000000227127824 */ /* 0x002fe200078e0200 */
[----:B------:R-:W-:Y:S01]  /*3680*/  LEA R8, P6, R0, R31, 0x1 ;  /* 0x0000001f00087211 */ /* 0x000fe200078c08ff */
[----:B------:R-:W-:Y:S01]  /*3690*/  @P1 STG.E.U16 desc[UR24][R26.64], R23 ;  /* 0x000000171a001986 */ /* 0x000fe2000c101518 */
[----:B------:R-:W-:-:S02]  /*36a0*/  ISETP.LT.AND P4, PT, R9, UR7, !P0 ;  /* 0x0000000709007c0c */ /* 0x000fc4000c781270 */
[----:B------:R-:W-:Y:S01]  /*36b0*/  ISETP.LT.AND P1, PT, R10, UR7, !P0 ;  /* 0x000000070a007c0c */ /* 0x000fe2000c721270 */
[----:B------:R0:W-:Y:S01]  /*36c0*/  @P2 STG.E.U16 desc[UR24][R2.64], R20 ;  /* 0x0000001402002986 */ /* 0x0001e2000c101518 */
[----:B------:R-:W-:Y:S01]  /*36d0*/  LEA.HI.X.SX32 R9, R0, R37, 0x1, P6 ;  /* 0x0000002500097211 */ /* 0x000fe200030f0eff */
[----:B------:R-:W-:Y:S01]  /*36e0*/  IMAD R0, R39, 0x2, R18 ;  /* 0x0000000227007824 */ /* 0x000fe200078e0212 */
[C---:B------:R-:W-:Y:S02]  /*36f0*/  LEA R10, P6, R18.reuse, R31, 0x1 ;  /* 0x0000001f120a7211 */ /* 0x040fe400078c08ff */
[----:B------:R-:W-:Y:S02]  /*3700*/  ISETP.LT.AND P2, PT, R11, UR7, !P0 ;  /* 0x000000070b007c0c */ /* 0x000fe4000c741270 */
[----:B------:R-:W-:Y:S02]  /*3710*/  LEA.HI.X.SX32 R11, R18, R37, 0x1, P6 ;  /* 0x00000025120b7211 */ /* 0x000fe400030f0eff */
[----:B------:R-:W-:-:S02]  /*3720*/  LEA R18, P6, R0, R31, 0x1 ;  /* 0x0000001f00127211 */ /* 0x000fc400078c08ff */
[----:B------:R-:W-:Y:S01]  /*3730*/  PRMT R21, R21, 0x7632, R21 ;  /* 0x0000763215157816 */ /* 0x000fe20000000015 */
[C---:B0-----:R-:W-:Y:S01]  /*3740*/  IMAD R3, R39.reuse, 0x2, R0 ;  /* 0x0000000227037824 */ /* 0x041fe200078e0200 */
[----:B------:R-:W-:Y:S02]  /*3750*/  LEA.HI.X.SX32 R19, R0, R37, 0x1, P6 ;  /* 0x0000002500137211 */ /* 0x000fe400030f0eff */
[----:B------:R-:W-:Y:S01]  /*3760*/  PRMT R22, R22, 0x7632, R22 ;  /* 0x0000763216167816 */ /* 0x000fe20000000016 */
[C---:B------:R-:W-:Y:S01]  /*3770*/  IMAD R0, R39.reuse, 0x2, R3 ;  /* 0x0000000227007824 */ /* 0x040fe200078e0203 */
[----:B------:R0:W-:Y:S01]  /*3780*/  @P5 STG.E.U16 desc[UR24][R8.64], R21 ;  /* 0x0000001508005986 */ /* 0x0001e2000c101518 */
[----:B------:R-:W-:Y:S02]  /*3790*/  ISETP.LT.AND P5, PT, R12, UR7, !P0 ;  /* 0x000000070c007c0c */ /* 0x000fe4000c7a1270 */
[----:B------:R-:W-:Y:S01]  /*37a0*/  IMAD R20, R39, 0x2, R0 ;  /* 0x0000000227147824 */ /* 0x000fe200078e0200 */
[----:B------:R1:W-:Y:S01]  /*37b0*/  @P3 STG.E.U16 desc[UR24][R10.64], R22 ;  /* 0x000000160a003986 */ /* 0x0003e2000c101518 */
[----:B------:R-:W-:-:S04]  /*37c0*/  LEA R2, P3, R3, R31, 0x1 ;  /* 0x0000001f03027211 */ /* 0x000fc800078608ff */
[----:B------:R-:W-:Y:S02]  /*37d0*/  LEA.HI.X.SX32 R3, R3, R37, 0x1, P3 ;  /* 0x0000002503037211 */ /* 0x000fe400018f0eff */
[----:B------:R-:W-:Y:S02]  /*37e0*/  ISETP.LT.AND P3, PT, R14, UR7, !P0 ;  /* 0x000000070e007c0c */ /* 0x000fe4000c761270 */
[----:B0-----:R-:W-:Y:S02]  /*37f0*/  PRMT R9, R23, 0x7632, R9 ;  /* 0x0000763217097816 */ /* 0x001fe40000000009 */
[----:B------:R-:W-:-:S03]  /*3800*/  LEA R8, P6, R0, R31, 0x1 ;  /* 0x0000001f00087211 */ /* 0x000fc600078c08ff */
[----:B------:R0:W-:Y:S01]  /*3810*/  @P4 STG.E.U16 desc[UR24][R18.64], R9 ;  /* 0x0000000912004986 */ /* 0x0001e2000c101518 */
[----:B------:R-:W-:-:S03]  /*3820*/  ISETP.LT.AND P4, PT, R13, UR7, !P0 ;  /* 0x000000070d007c0c */ /* 0x000fc6000c781270 */
[----:B--2---:R2:W-:Y:S01]  /*3830*/  @P1 STG.E.U16 desc[UR24][R2.64], R4 ;  /* 0x0000000402001986 */ /* 0x0045e2000c101518 */
[----:B-1----:R-:W-:-:S04]  /*3840*/  LEA R10, P1, R20, R31, 0x1 ;  /* 0x0000001f140a7211 */ /* 0x002fc800078208ff */
[-C--:B------:R-:W-:Y:S02]  /*3850*/  LEA.HI.X.SX32 R11, R20, R37.reuse, 0x1, P1 ;  /* 0x00000025140b7211 */ /* 0x080fe400008f0eff */
[----:B0-----:R-:W-:Y:S01]  /*3860*/  LEA.HI.X.SX32 R9, R0, R37, 0x1, P6 ;  /* 0x0000002500097211 */ /* 0x001fe200030f0eff */
[----:B------:R-:W-:Y:S01]  /*3870*/  IMAD R0, R39, 0x2, R20 ;  /* 0x0000000227007824 */ /* 0x000fe200078e0214 */
[----:B--2---:R-:W-:-:S03]  /*3880*/  PRMT R4, R4, 0x7632, R4 ;  /* 0x0000763204047816 */ /* 0x004fc60000000004 */
[C---:B------:R-:W-:Y:S01]  /*3890*/  IMAD R14, R39.reuse, 0x2, R0 ;  /* 0x00000002270e7824 */ /* 0x040fe200078e0200 */
[----:B------:R0:W-:Y:S01]  /*38a0*/  @P2 STG.E.U16 desc[UR24][R8.64], R5 ;  /* 0x0000000508002986 */ /* 0x0001e2000c101518 */
[-C--:B------:R-:W-:Y:S02]  /*38b0*/  LEA R12, P2, R0, R31.reuse, 0x1 ;  /* 0x0000001f000c7211 */ /* 0x080fe400078408ff */
[C---:B------:R-:W-:Y:S01]  /*38c0*/  IMAD R21, R39.reuse, 0x2, R14 ;  /* 0x0000000227157824 */ /* 0x040fe200078e020e */
[----:B------:R-:W-:Y:S01]  /*38d0*/  LEA R18, P6, R14, R31, 0x1 ;  /* 0x0000001f0e127211 */ /* 0x000fe200078c08ff */
[----:B------:R1:W-:Y:S01]  /*38e0*/  @P5 STG.E.U16 desc[UR24][R10.64], R6 ;  /* 0x000000060a005986 */ /* 0x0003e2000c101518 */
[-C--:B------:R-:W-:Y:S01]  /*38f0*/  LEA.HI.X.SX32 R13, R0, R37.reuse, 0x1, P2 ;  /* 0x00000025000d7211 */ /* 0x080fe200010f0eff */
[----:B------:R-:W-:Y:S01]  /*3900*/  IMAD R20, R39, 0x2, R21 ;  /* 0x0000000227147824 */ /* 0x000fe200078e0215 */
[----:B------:R-:W-:Y:S02]  /*3910*/  LEA.HI.X.SX32 R19, R14, R37, 0x1, P6 ;  /* 0x000000250e137211 */ /* 0x000fe400030f0eff */
[-C--:B------:R-:W-:Y:S01]  /*3920*/  LEA R2, P6, R21, R31.reuse, 0x1 ;  /* 0x0000001f15027211 */ /* 0x080fe200078c08ff */
[----:B------:R-:W-:Y:S01]  /*3930*/  IMAD R0, R39, 0x2, R20 ;  /* 0x0000000227007824 */ /* 0x000fe200078e0214 */
[----:B0-----:R-:W-:Y:S01]  /*3940*/  LEA R8, P1, R20, R31, 0x1 ;  /* 0x0000001f14087211 */ /* 0x001fe200078208ff */
[----:B------:R1:W-:Y:S01]  /*3950*/  @P4 STG.E.U16 desc[UR24][R12.64], R7 ;  /* 0x000000070c004986 */ /* 0x0003e2000c101518 */
[----:B------:R-:W-:-:S02]  /*3960*/  ISETP.LT.AND P2, PT, R15, UR7, !P0 ;  /* 0x000000070f007c0c */ /* 0x000fc4000c741270 */
[-C--:B------:R-:W-:Y:S01]  /*3970*/  LEA.HI.X.SX32 R9, R20, R37.reuse, 0x1, P1 ;  /* 0x0000002514097211 */ /* 0x080fe200008f0eff */
[----:B------:R1:W-:Y:S01]  /*3980*/  @P3 STG.E.U16 desc[UR24][R18.64], R4 ;  /* 0x0000000412003986 */ /* 0x0003e2000c101518 */
[----:B------:R-:W-:Y:S02]  /*3990*/  ISETP.LT.AND P1, PT, R16, UR7, !P0 ;  /* 0x0000000710007c0c */ /* 0x000fe4000c721270 */
[----:B------:R-:W-:Y:S02]  /*39a0*/  ISETP.LT.AND P0, PT, R17, UR7, !P0 ;  /* 0x0000000711007c0c */ /* 0x000fe4000c701270 */
[----:B------:R-:W-:Y:S02]  /*39b0*/  LEA.HI.X.SX32 R3, R21, R37, 0x1, P6 ;  /* 0x0000002515037211 */ /* 0x000fe400030f0eff */
[----:B------:R-:W-:Y:S02]  /*39c0*/  LEA R14, P6, R0, R31, 0x1 ;  /* 0x0000001f000e7211 */ /* 0x000fe400078c08ff */
[----:B------:R-:W-:-:S02]  /*39d0*/  PRMT R5, R5, 0x7632, R5 ;  /* 0x0000763205057816 */ /* 0x000fc40000000005 */
[----:B------:R-:W-:Y:S02]  /*39e0*/  LEA.HI.X.SX32 R15, R0, R37, 0x1, P6 ;  /* 0x00000025000f7211 */ /* 0x000fe400030f0eff */
[----:B------:R-:W-:Y:S01]  /*39f0*/  PRMT R0, R6, 0x7632, R0 ;  /* 0x0000763206007816 */ /* 0x000fe20000000000 */
[----:B------:R1:W-:Y:S04]  /*3a00*/  @P2 STG.E.U16 desc[UR24][R2.64], R5 ;  /* 0x0000000502002986 */ /* 0x0003e8000c101518 */
[----:B------:R1:W-:Y:S01]  /*3a10*/  @P1 STG.E.U16 desc[UR24][R8.64], R0 ;  /* 0x0000000008001986 */ /* 0x0003e2000c101518 */
[----:B------:R-:W-:Y:S05]  /*3a20*/  @!P0 EXIT ;  /* 0x000000000000894d */ /* 0x000fea0003800000 */
[----:B-1----:R-:W-:-:S05]  /*3a30*/  PRMT R7, R7, 0x7632, R7 ;  /* 0x0000763207077816 */ /* 0x002fca0000000007 */
[----:B------:R-:W-:Y:S01]  /*3a40*/  STG.E.U16 desc[UR24][R14.64], R7 ;  /* 0x000000070e007986 */ /* 0x000fe2000c101518 */
[----:B------:R-:W-:Y:S05]  /*3a50*/  EXIT ;  /* 0x000000000000794d */ /* 0x000fea0003800000 */
.L_x_2:
[----:B------:R-:W-:-:S00]  /*3a60*/  BRA `(.L_x_2) ;  /* 0xfffffffc00fc7947 */ /* 0x000fc0000383ffff */
[----:B------:R-:W-:-:S00]  /*3a70*/  NOP ;  /* 0x0000000000007918 */ /* 0x000fc00000000000 */
        /* <DEDUP_REMOVED lines=8> */
.L_x_3:


//--------------------- .nv.shared.matmul_kernel  --------------------------
	.section	.nv.shared.matmul_kernel,"aw",@nobits
	.sectionflags	@""
	.align	16
	.zero		1024


//--------------------- .nv.shared.reserved.0     --------------------------
	.section	.nv.shared.reserved.0,"aw",@nobits
	.weak		__nv_reservedSMEM_offset_0_alias
	.size		__nv_reservedSMEM_offset_0_alias, 0, 0
	.other		__nv_reservedSMEM_offset_0_alias,@"STO_CUDA_RESERVED_SHARED STV_DEFAULT"
__nv_reservedSMEM_offset_0_alias:
	.zero		0


//--------------------- .nv.constant0.matmul_kernel --------------------------
	.section	.nv.constant0.matmul_kernel,"a",@progbits
	.sectionflags	@""
	.align	4
.nv.constant0.matmul_kernel:
	.zero		608


//--------------------- SYMBOLS --------------------------

	.type		.nv.reservedSmem.offset0,@object
	.size		.nv.reservedSmem.offset0,0x4
